//
// Generated by NVIDIA NVVM Compiler
//
// Compiler Build ID: CL-36424714
// Cuda compilation tools, release 13.0, V13.0.88
// Based on NVVM 20.0.0
//

.version 9.0
.target sm_100
.address_size 64

	// .globl	_Z19calculateDoseKernelPKsPfPhiiifffffffffffffffiiiiiifffffffffffffffffPKfS4_S4_iiS4_S4_S4_iiS4_S4_S4_S4_iiiS4_iffi
.extern .func  (.param .b32 func_retval0) vprintf
(
	.param .b64 vprintf_param_0,
	.param .b64 vprintf_param_1
)
;
.global .align 1 .b8 $str[73] = {67, 85, 68, 65, 32, 75, 101, 114, 110, 101, 108, 32, 91, 37, 100, 44, 37, 100, 44, 37, 100, 93, 58, 32, 100, 101, 112, 116, 104, 61, 37, 46, 50, 102, 32, 111, 102, 102, 65, 120, 105, 115, 61, 37, 46, 50, 102, 32, 114, 97, 100, 105, 117, 115, 56, 48, 48, 61, 37, 46, 50, 102, 32, 115, 97, 100, 61, 37, 46, 50, 102, 10};
.global .align 1 .b8 $str$1[46] = {32, 32, 79, 70, 61, 37, 46, 54, 102, 32, 84, 77, 82, 61, 37, 46, 54, 102, 32, 79, 67, 82, 61, 37, 46, 54, 102, 32, 115, 97, 100, 70, 97, 99, 116, 111, 114, 194, 178, 61, 37, 46, 54, 102, 10};
.global .align 1 .b8 $str$2[26] = {32, 32, 100, 111, 115, 101, 61, 37, 46, 56, 102, 32, 40, 115, 99, 97, 108, 101, 61, 37, 46, 50, 102, 41, 10};

.visible .entry _Z19calculateDoseKernelPKsPfPhiiifffffffffffffffiiiiiifffffffffffffffffPKfS4_S4_iiS4_S4_S4_iiS4_S4_S4_S4_iiiS4_iffi(
	.param .u64 .ptr .align 1 _Z19calculateDoseKernelPKsPfPhiiifffffffffffffffiiiiiifffffffffffffffffPKfS4_S4_iiS4_S4_S4_iiS4_S4_S4_S4_iiiS4_iffi_param_0,
	.param .u64 .ptr .align 1 _Z19calculateDoseKernelPKsPfPhiiifffffffffffffffiiiiiifffffffffffffffffPKfS4_S4_iiS4_S4_S4_iiS4_S4_S4_S4_iiiS4_iffi_param_1,
	.param .u64 .ptr .align 1 _Z19calculateDoseKernelPKsPfPhiiifffffffffffffffiiiiiifffffffffffffffffPKfS4_S4_iiS4_S4_S4_iiS4_S4_S4_S4_iiiS4_iffi_param_2,
	.param .u32 _Z19calculateDoseKernelPKsPfPhiiifffffffffffffffiiiiiifffffffffffffffffPKfS4_S4_iiS4_S4_S4_iiS4_S4_S4_S4_iiiS4_iffi_param_3,
	.param .u32 _Z19calculateDoseKernelPKsPfPhiiifffffffffffffffiiiiiifffffffffffffffffPKfS4_S4_iiS4_S4_S4_iiS4_S4_S4_S4_iiiS4_iffi_param_4,
	.param .u32 _Z19calculateDoseKernelPKsPfPhiiifffffffffffffffiiiiiifffffffffffffffffPKfS4_S4_iiS4_S4_S4_iiS4_S4_S4_S4_iiiS4_iffi_param_5,
	.param .f32 _Z19calculateDoseKernelPKsPfPhiiifffffffffffffffiiiiiifffffffffffffffffPKfS4_S4_iiS4_S4_S4_iiS4_S4_S4_S4_iiiS4_iffi_param_6,
	.param .f32 _Z19calculateDoseKernelPKsPfPhiiifffffffffffffffiiiiiifffffffffffffffffPKfS4_S4_iiS4_S4_S4_iiS4_S4_S4_S4_iiiS4_iffi_param_7,
	.param .f32 _Z19calculateDoseKernelPKsPfPhiiifffffffffffffffiiiiiifffffffffffffffffPKfS4_S4_iiS4_S4_S4_iiS4_S4_S4_S4_iiiS4_iffi_param_8,
	.param .f32 _Z19calculateDoseKernelPKsPfPhiiifffffffffffffffiiiiiifffffffffffffffffPKfS4_S4_iiS4_S4_S4_iiS4_S4_S4_S4_iiiS4_iffi_param_9,
	.param .f32 _Z19calculateDoseKernelPKsPfPhiiifffffffffffffffiiiiiifffffffffffffffffPKfS4_S4_iiS4_S4_S4_iiS4_S4_S4_S4_iiiS4_iffi_param_10,
	.param .f32 _Z19calculateDoseKernelPKsPfPhiiifffffffffffffffiiiiiifffffffffffffffffPKfS4_S4_iiS4_S4_S4_iiS4_S4_S4_S4_iiiS4_iffi_param_11,
	.param .f32 _Z19calculateDoseKernelPKsPfPhiiifffffffffffffffiiiiiifffffffffffffffffPKfS4_S4_iiS4_S4_S4_iiS4_S4_S4_S4_iiiS4_iffi_param_12,
	.param .f32 _Z19calculateDoseKernelPKsPfPhiiifffffffffffffffiiiiiifffffffffffffffffPKfS4_S4_iiS4_S4_S4_iiS4_S4_S4_S4_iiiS4_iffi_param_13,
	.param .f32 _Z19calculateDoseKernelPKsPfPhiiifffffffffffffffiiiiiifffffffffffffffffPKfS4_S4_iiS4_S4_S4_iiS4_S4_S4_S4_iiiS4_iffi_param_14,
	.param .f32 _Z19calculateDoseKernelPKsPfPhiiifffffffffffffffiiiiiifffffffffffffffffPKfS4_S4_iiS4_S4_S4_iiS4_S4_S4_S4_iiiS4_iffi_param_15,
	.param .f32 _Z19calculateDoseKernelPKsPfPhiiifffffffffffffffiiiiiifffffffffffffffffPKfS4_S4_iiS4_S4_S4_iiS4_S4_S4_S4_iiiS4_iffi_param_16,
	.param .f32 _Z19calculateDoseKernelPKsPfPhiiifffffffffffffffiiiiiifffffffffffffffffPKfS4_S4_iiS4_S4_S4_iiS4_S4_S4_S4_iiiS4_iffi_param_17,
	.param .f32 _Z19calculateDoseKernelPKsPfPhiiifffffffffffffffiiiiiifffffffffffffffffPKfS4_S4_iiS4_S4_S4_iiS4_S4_S4_S4_iiiS4_iffi_param_18,
	.param .f32 _Z19calculateDoseKernelPKsPfPhiiifffffffffffffffiiiiiifffffffffffffffffPKfS4_S4_iiS4_S4_S4_iiS4_S4_S4_S4_iiiS4_iffi_param_19,
	.param .f32 _Z19calculateDoseKernelPKsPfPhiiifffffffffffffffiiiiiifffffffffffffffffPKfS4_S4_iiS4_S4_S4_iiS4_S4_S4_S4_iiiS4_iffi_param_20,
	.param .u32 _Z19calculateDoseKernelPKsPfPhiiifffffffffffffffiiiiiifffffffffffffffffPKfS4_S4_iiS4_S4_S4_iiS4_S4_S4_S4_iiiS4_iffi_param_21,
	.param .u32 _Z19calculateDoseKernelPKsPfPhiiifffffffffffffffiiiiiifffffffffffffffffPKfS4_S4_iiS4_S4_S4_iiS4_S4_S4_S4_iiiS4_iffi_param_22,
	.param .u32 _Z19calculateDoseKernelPKsPfPhiiifffffffffffffffiiiiiifffffffffffffffffPKfS4_S4_iiS4_S4_S4_iiS4_S4_S4_S4_iiiS4_iffi_param_23,
	.param .u32 _Z19calculateDoseKernelPKsPfPhiiifffffffffffffffiiiiiifffffffffffffffffPKfS4_S4_iiS4_S4_S4_iiS4_S4_S4_S4_iiiS4_iffi_param_24,
	.param .u32 _Z19calculateDoseKernelPKsPfPhiiifffffffffffffffiiiiiifffffffffffffffffPKfS4_S4_iiS4_S4_S4_iiS4_S4_S4_S4_iiiS4_iffi_param_25,
	.param .u32 _Z19calculateDoseKernelPKsPfPhiiifffffffffffffffiiiiiifffffffffffffffffPKfS4_S4_iiS4_S4_S4_iiS4_S4_S4_S4_iiiS4_iffi_param_26,
	.param .f32 _Z19calculateDoseKernelPKsPfPhiiifffffffffffffffiiiiiifffffffffffffffffPKfS4_S4_iiS4_S4_S4_iiS4_S4_S4_S4_iiiS4_iffi_param_27,
	.param .f32 _Z19calculateDoseKernelPKsPfPhiiifffffffffffffffiiiiiifffffffffffffffffPKfS4_S4_iiS4_S4_S4_iiS4_S4_S4_S4_iiiS4_iffi_param_28,
	.param .f32 _Z19calculateDoseKernelPKsPfPhiiifffffffffffffffiiiiiifffffffffffffffffPKfS4_S4_iiS4_S4_S4_iiS4_S4_S4_S4_iiiS4_iffi_param_29,
	.param .f32 _Z19calculateDoseKernelPKsPfPhiiifffffffffffffffiiiiiifffffffffffffffffPKfS4_S4_iiS4_S4_S4_iiS4_S4_S4_S4_iiiS4_iffi_param_30,
	.param .f32 _Z19calculateDoseKernelPKsPfPhiiifffffffffffffffiiiiiifffffffffffffffffPKfS4_S4_iiS4_S4_S4_iiS4_S4_S4_S4_iiiS4_iffi_param_31,
	.param .f32 _Z19calculateDoseKernelPKsPfPhiiifffffffffffffffiiiiiifffffffffffffffffPKfS4_S4_iiS4_S4_S4_iiS4_S4_S4_S4_iiiS4_iffi_param_32,
	.param .f32 _Z19calculateDoseKernelPKsPfPhiiifffffffffffffffiiiiiifffffffffffffffffPKfS4_S4_iiS4_S4_S4_iiS4_S4_S4_S4_iiiS4_iffi_param_33,
	.param .f32 _Z19calculateDoseKernelPKsPfPhiiifffffffffffffffiiiiiifffffffffffffffffPKfS4_S4_iiS4_S4_S4_iiS4_S4_S4_S4_iiiS4_iffi_param_34,
	.param .f32 _Z19calculateDoseKernelPKsPfPhiiifffffffffffffffiiiiiifffffffffffffffffPKfS4_S4_iiS4_S4_S4_iiS4_S4_S4_S4_iiiS4_iffi_param_35,
	.param .f32 _Z19calculateDoseKernelPKsPfPhiiifffffffffffffffiiiiiifffffffffffffffffPKfS4_S4_iiS4_S4_S4_iiS4_S4_S4_S4_iiiS4_iffi_param_36,
	.param .f32 _Z19calculateDoseKernelPKsPfPhiiifffffffffffffffiiiiiifffffffffffffffffPKfS4_S4_iiS4_S4_S4_iiS4_S4_S4_S4_iiiS4_iffi_param_37,
	.param .f32 _Z19calculateDoseKernelPKsPfPhiiifffffffffffffffiiiiiifffffffffffffffffPKfS4_S4_iiS4_S4_S4_iiS4_S4_S4_S4_iiiS4_iffi_param_38,
	.param .f32 _Z19calculateDoseKernelPKsPfPhiiifffffffffffffffiiiiiifffffffffffffffffPKfS4_S4_iiS4_S4_S4_iiS4_S4_S4_S4_iiiS4_iffi_param_39,
	.param .f32 _Z19calculateDoseKernelPKsPfPhiiifffffffffffffffiiiiiifffffffffffffffffPKfS4_S4_iiS4_S4_S4_iiS4_S4_S4_S4_iiiS4_iffi_param_40,
	.param .f32 _Z19calculateDoseKernelPKsPfPhiiifffffffffffffffiiiiiifffffffffffffffffPKfS4_S4_iiS4_S4_S4_iiS4_S4_S4_S4_iiiS4_iffi_param_41,
	.param .f32 _Z19calculateDoseKernelPKsPfPhiiifffffffffffffffiiiiiifffffffffffffffffPKfS4_S4_iiS4_S4_S4_iiS4_S4_S4_S4_iiiS4_iffi_param_42,
	.param .f32 _Z19calculateDoseKernelPKsPfPhiiifffffffffffffffiiiiiifffffffffffffffffPKfS4_S4_iiS4_S4_S4_iiS4_S4_S4_S4_iiiS4_iffi_param_43,
	.param .u64 .ptr .align 1 _Z19calculateDoseKernelPKsPfPhiiifffffffffffffffiiiiiifffffffffffffffffPKfS4_S4_iiS4_S4_S4_iiS4_S4_S4_S4_iiiS4_iffi_param_44,
	.param .u64 .ptr .align 1 _Z19calculateDoseKernelPKsPfPhiiifffffffffffffffiiiiiifffffffffffffffffPKfS4_S4_iiS4_S4_S4_iiS4_S4_S4_S4_iiiS4_iffi_param_45,
	.param .u64 .ptr .align 1 _Z19calculateDoseKernelPKsPfPhiiifffffffffffffffiiiiiifffffffffffffffffPKfS4_S4_iiS4_S4_S4_iiS4_S4_S4_S4_iiiS4_iffi_param_46,
	.param .u32 _Z19calculateDoseKernelPKsPfPhiiifffffffffffffffiiiiiifffffffffffffffffPKfS4_S4_iiS4_S4_S4_iiS4_S4_S4_S4_iiiS4_iffi_param_47,
	.param .u32 _Z19calculateDoseKernelPKsPfPhiiifffffffffffffffiiiiiifffffffffffffffffPKfS4_S4_iiS4_S4_S4_iiS4_S4_S4_S4_iiiS4_iffi_param_48,
	.param .u64 .ptr .align 1 _Z19calculateDoseKernelPKsPfPhiiifffffffffffffffiiiiiifffffffffffffffffPKfS4_S4_iiS4_S4_S4_iiS4_S4_S4_S4_iiiS4_iffi_param_49,
	.param .u64 .ptr .align 1 _Z19calculateDoseKernelPKsPfPhiiifffffffffffffffiiiiiifffffffffffffffffPKfS4_S4_iiS4_S4_S4_iiS4_S4_S4_S4_iiiS4_iffi_param_50,
	.param .u64 .ptr .align 1 _Z19calculateDoseKernelPKsPfPhiiifffffffffffffffiiiiiifffffffffffffffffPKfS4_S4_iiS4_S4_S4_iiS4_S4_S4_S4_iiiS4_iffi_param_51,
	.param .u32 _Z19calculateDoseKernelPKsPfPhiiifffffffffffffffiiiiiifffffffffffffffffPKfS4_S4_iiS4_S4_S4_iiS4_S4_S4_S4_iiiS4_iffi_param_52,
	.param .u32 _Z19calculateDoseKernelPKsPfPhiiifffffffffffffffiiiiiifffffffffffffffffPKfS4_S4_iiS4_S4_S4_iiS4_S4_S4_S4_iiiS4_iffi_param_53,
	.param .u64 .ptr .align 1 _Z19calculateDoseKernelPKsPfPhiiifffffffffffffffiiiiiifffffffffffffffffPKfS4_S4_iiS4_S4_S4_iiS4_S4_S4_S4_iiiS4_iffi_param_54,
	.param .u64 .ptr .align 1 _Z19calculateDoseKernelPKsPfPhiiifffffffffffffffiiiiiifffffffffffffffffPKfS4_S4_iiS4_S4_S4_iiS4_S4_S4_S4_iiiS4_iffi_param_55,
	.param .u64 .ptr .align 1 _Z19calculateDoseKernelPKsPfPhiiifffffffffffffffiiiiiifffffffffffffffffPKfS4_S4_iiS4_S4_S4_iiS4_S4_S4_S4_iiiS4_iffi_param_56,
	.param .u64 .ptr .align 1 _Z19calculateDoseKernelPKsPfPhiiifffffffffffffffiiiiiifffffffffffffffffPKfS4_S4_iiS4_S4_S4_iiS4_S4_S4_S4_iiiS4_iffi_param_57,
	.param .u32 _Z19calculateDoseKernelPKsPfPhiiifffffffffffffffiiiiiifffffffffffffffffPKfS4_S4_iiS4_S4_S4_iiS4_S4_S4_S4_iiiS4_iffi_param_58,
	.param .u32 _Z19calculateDoseKernelPKsPfPhiiifffffffffffffffiiiiiifffffffffffffffffPKfS4_S4_iiS4_S4_S4_iiS4_S4_S4_S4_iiiS4_iffi_param_59,
	.param .u32 _Z19calculateDoseKernelPKsPfPhiiifffffffffffffffiiiiiifffffffffffffffffPKfS4_S4_iiS4_S4_S4_iiS4_S4_S4_S4_iiiS4_iffi_param_60,
	.param .u64 .ptr .align 1 _Z19calculateDoseKernelPKsPfPhiiifffffffffffffffiiiiiifffffffffffffffffPKfS4_S4_iiS4_S4_S4_iiS4_S4_S4_S4_iiiS4_iffi_param_61,
	.param .u32 _Z19calculateDoseKernelPKsPfPhiiifffffffffffffffiiiiiifffffffffffffffffPKfS4_S4_iiS4_S4_S4_iiS4_S4_S4_S4_iiiS4_iffi_param_62,
	.param .f32 _Z19calculateDoseKernelPKsPfPhiiifffffffffffffffiiiiiifffffffffffffffffPKfS4_S4_iiS4_S4_S4_iiS4_S4_S4_S4_iiiS4_iffi_param_63,
	.param .f32 _Z19calculateDoseKernelPKsPfPhiiifffffffffffffffiiiiiifffffffffffffffffPKfS4_S4_iiS4_S4_S4_iiS4_S4_S4_S4_iiiS4_iffi_param_64,
	.param .u32 _Z19calculateDoseKernelPKsPfPhiiifffffffffffffffiiiiiifffffffffffffffffPKfS4_S4_iiS4_S4_S4_iiS4_S4_S4_S4_iiiS4_iffi_param_65
)
{
	.local .align 16 .b8 	__local_depot0[48];
	.reg .b64 	%SP;
	.reg .b64 	%SPL;
	.reg .pred 	%p<94>;
	.reg .b16 	%rs<2>;
	.reg .b32 	%r<175>;
	.reg .b32 	%f<266>;
	.reg .b64 	%rd<146>;
	.reg .b64 	%fd<11>;

	mov.u64 	%SPL, __local_depot0;
	cvta.local.u64 	%SP, %SPL;
	ld.param.u64 	%rd19, [_Z19calculateDoseKernelPKsPfPhiiifffffffffffffffiiiiiifffffffffffffffffPKfS4_S4_iiS4_S4_S4_iiS4_S4_S4_S4_iiiS4_iffi_param_1];
	ld.param.u32 	%r64, [_Z19calculateDoseKernelPKsPfPhiiifffffffffffffffiiiiiifffffffffffffffffPKfS4_S4_iiS4_S4_S4_iiS4_S4_S4_S4_iiiS4_iffi_param_3];
	ld.param.u32 	%r65, [_Z19calculateDoseKernelPKsPfPhiiifffffffffffffffiiiiiifffffffffffffffffPKfS4_S4_iiS4_S4_S4_iiS4_S4_S4_S4_iiiS4_iffi_param_4];
	ld.param.u32 	%r66, [_Z19calculateDoseKernelPKsPfPhiiifffffffffffffffiiiiiifffffffffffffffffPKfS4_S4_iiS4_S4_S4_iiS4_S4_S4_S4_iiiS4_iffi_param_5];
	ld.param.f32 	%f46, [_Z19calculateDoseKernelPKsPfPhiiifffffffffffffffiiiiiifffffffffffffffffPKfS4_S4_iiS4_S4_S4_iiS4_S4_S4_S4_iiiS4_iffi_param_6];
	ld.param.f32 	%f48, [_Z19calculateDoseKernelPKsPfPhiiifffffffffffffffiiiiiifffffffffffffffffPKfS4_S4_iiS4_S4_S4_iiS4_S4_S4_S4_iiiS4_iffi_param_8];
	ld.param.f32 	%f49, [_Z19calculateDoseKernelPKsPfPhiiifffffffffffffffiiiiiifffffffffffffffffPKfS4_S4_iiS4_S4_S4_iiS4_S4_S4_S4_iiiS4_iffi_param_9];
	ld.param.f32 	%f50, [_Z19calculateDoseKernelPKsPfPhiiifffffffffffffffiiiiiifffffffffffffffffPKfS4_S4_iiS4_S4_S4_iiS4_S4_S4_S4_iiiS4_iffi_param_10];
	ld.param.f32 	%f51, [_Z19calculateDoseKernelPKsPfPhiiifffffffffffffffiiiiiifffffffffffffffffPKfS4_S4_iiS4_S4_S4_iiS4_S4_S4_S4_iiiS4_iffi_param_11];
	ld.param.f32 	%f56, [_Z19calculateDoseKernelPKsPfPhiiifffffffffffffffiiiiiifffffffffffffffffPKfS4_S4_iiS4_S4_S4_iiS4_S4_S4_S4_iiiS4_iffi_param_16];
	ld.param.f32 	%f58, [_Z19calculateDoseKernelPKsPfPhiiifffffffffffffffiiiiiifffffffffffffffffPKfS4_S4_iiS4_S4_S4_iiS4_S4_S4_S4_iiiS4_iffi_param_18];
	ld.param.f32 	%f59, [_Z19calculateDoseKernelPKsPfPhiiifffffffffffffffiiiiiifffffffffffffffffPKfS4_S4_iiS4_S4_S4_iiS4_S4_S4_S4_iiiS4_iffi_param_19];
	ld.param.f32 	%f60, [_Z19calculateDoseKernelPKsPfPhiiifffffffffffffffiiiiiifffffffffffffffffPKfS4_S4_iiS4_S4_S4_iiS4_S4_S4_S4_iiiS4_iffi_param_20];
	ld.param.u32 	%r67, [_Z19calculateDoseKernelPKsPfPhiiifffffffffffffffiiiiiifffffffffffffffffPKfS4_S4_iiS4_S4_S4_iiS4_S4_S4_S4_iiiS4_iffi_param_21];
	ld.param.u32 	%r69, [_Z19calculateDoseKernelPKsPfPhiiifffffffffffffffiiiiiifffffffffffffffffPKfS4_S4_iiS4_S4_S4_iiS4_S4_S4_S4_iiiS4_iffi_param_23];
	ld.param.u32 	%r70, [_Z19calculateDoseKernelPKsPfPhiiifffffffffffffffiiiiiifffffffffffffffffPKfS4_S4_iiS4_S4_S4_iiS4_S4_S4_S4_iiiS4_iffi_param_24];
	ld.param.u32 	%r81, [_Z19calculateDoseKernelPKsPfPhiiifffffffffffffffiiiiiifffffffffffffffffPKfS4_S4_iiS4_S4_S4_iiS4_S4_S4_S4_iiiS4_iffi_param_25];
	ld.param.u32 	%r72, [_Z19calculateDoseKernelPKsPfPhiiifffffffffffffffiiiiiifffffffffffffffffPKfS4_S4_iiS4_S4_S4_iiS4_S4_S4_S4_iiiS4_iffi_param_26];
	ld.param.f32 	%f61, [_Z19calculateDoseKernelPKsPfPhiiifffffffffffffffiiiiiifffffffffffffffffPKfS4_S4_iiS4_S4_S4_iiS4_S4_S4_S4_iiiS4_iffi_param_27];
	ld.param.f32 	%f66, [_Z19calculateDoseKernelPKsPfPhiiifffffffffffffffiiiiiifffffffffffffffffPKfS4_S4_iiS4_S4_S4_iiS4_S4_S4_S4_iiiS4_iffi_param_35];
	ld.param.f32 	%f67, [_Z19calculateDoseKernelPKsPfPhiiifffffffffffffffiiiiiifffffffffffffffffPKfS4_S4_iiS4_S4_S4_iiS4_S4_S4_S4_iiiS4_iffi_param_36];
	ld.param.f32 	%f68, [_Z19calculateDoseKernelPKsPfPhiiifffffffffffffffiiiiiifffffffffffffffffPKfS4_S4_iiS4_S4_S4_iiS4_S4_S4_S4_iiiS4_iffi_param_37];
	ld.param.f32 	%f69, [_Z19calculateDoseKernelPKsPfPhiiifffffffffffffffiiiiiifffffffffffffffffPKfS4_S4_iiS4_S4_S4_iiS4_S4_S4_S4_iiiS4_iffi_param_38];
	ld.param.f32 	%f71, [_Z19calculateDoseKernelPKsPfPhiiifffffffffffffffiiiiiifffffffffffffffffPKfS4_S4_iiS4_S4_S4_iiS4_S4_S4_S4_iiiS4_iffi_param_40];
	ld.param.f32 	%f72, [_Z19calculateDoseKernelPKsPfPhiiifffffffffffffffiiiiiifffffffffffffffffPKfS4_S4_iiS4_S4_S4_iiS4_S4_S4_S4_iiiS4_iffi_param_41];
	ld.param.f32 	%f73, [_Z19calculateDoseKernelPKsPfPhiiifffffffffffffffiiiiiifffffffffffffffffPKfS4_S4_iiS4_S4_S4_iiS4_S4_S4_S4_iiiS4_iffi_param_42];
	ld.param.f32 	%f74, [_Z19calculateDoseKernelPKsPfPhiiifffffffffffffffiiiiiifffffffffffffffffPKfS4_S4_iiS4_S4_S4_iiS4_S4_S4_S4_iiiS4_iffi_param_43];
	ld.param.u64 	%rd20, [_Z19calculateDoseKernelPKsPfPhiiifffffffffffffffiiiiiifffffffffffffffffPKfS4_S4_iiS4_S4_S4_iiS4_S4_S4_S4_iiiS4_iffi_param_45];
	ld.param.u64 	%rd21, [_Z19calculateDoseKernelPKsPfPhiiifffffffffffffffiiiiiifffffffffffffffffPKfS4_S4_iiS4_S4_S4_iiS4_S4_S4_S4_iiiS4_iffi_param_46];
	ld.param.u32 	%r74, [_Z19calculateDoseKernelPKsPfPhiiifffffffffffffffiiiiiifffffffffffffffffPKfS4_S4_iiS4_S4_S4_iiS4_S4_S4_S4_iiiS4_iffi_param_48];
	ld.param.u64 	%rd22, [_Z19calculateDoseKernelPKsPfPhiiifffffffffffffffiiiiiifffffffffffffffffPKfS4_S4_iiS4_S4_S4_iiS4_S4_S4_S4_iiiS4_iffi_param_50];
	ld.param.u64 	%rd23, [_Z19calculateDoseKernelPKsPfPhiiifffffffffffffffiiiiiifffffffffffffffffPKfS4_S4_iiS4_S4_S4_iiS4_S4_S4_S4_iiiS4_iffi_param_51];
	ld.param.u32 	%r75, [_Z19calculateDoseKernelPKsPfPhiiifffffffffffffffiiiiiifffffffffffffffffPKfS4_S4_iiS4_S4_S4_iiS4_S4_S4_S4_iiiS4_iffi_param_52];
	ld.param.u32 	%r76, [_Z19calculateDoseKernelPKsPfPhiiifffffffffffffffiiiiiifffffffffffffffffPKfS4_S4_iiS4_S4_S4_iiS4_S4_S4_S4_iiiS4_iffi_param_53];
	ld.param.u64 	%rd24, [_Z19calculateDoseKernelPKsPfPhiiifffffffffffffffiiiiiifffffffffffffffffPKfS4_S4_iiS4_S4_S4_iiS4_S4_S4_S4_iiiS4_iffi_param_55];
	ld.param.u64 	%rd25, [_Z19calculateDoseKernelPKsPfPhiiifffffffffffffffiiiiiifffffffffffffffffPKfS4_S4_iiS4_S4_S4_iiS4_S4_S4_S4_iiiS4_iffi_param_56];
	ld.param.u32 	%r77, [_Z19calculateDoseKernelPKsPfPhiiifffffffffffffffiiiiiifffffffffffffffffPKfS4_S4_iiS4_S4_S4_iiS4_S4_S4_S4_iiiS4_iffi_param_58];
	ld.param.u32 	%r78, [_Z19calculateDoseKernelPKsPfPhiiifffffffffffffffiiiiiifffffffffffffffffPKfS4_S4_iiS4_S4_S4_iiS4_S4_S4_S4_iiiS4_iffi_param_59];
	ld.param.u64 	%rd26, [_Z19calculateDoseKernelPKsPfPhiiifffffffffffffffiiiiiifffffffffffffffffPKfS4_S4_iiS4_S4_S4_iiS4_S4_S4_S4_iiiS4_iffi_param_61];
	ld.param.u32 	%r79, [_Z19calculateDoseKernelPKsPfPhiiifffffffffffffffiiiiiifffffffffffffffffPKfS4_S4_iiS4_S4_S4_iiS4_S4_S4_S4_iiiS4_iffi_param_62];
	ld.param.f32 	%f75, [_Z19calculateDoseKernelPKsPfPhiiifffffffffffffffiiiiiifffffffffffffffffPKfS4_S4_iiS4_S4_S4_iiS4_S4_S4_S4_iiiS4_iffi_param_63];
	ld.param.f32 	%f76, [_Z19calculateDoseKernelPKsPfPhiiifffffffffffffffiiiiiifffffffffffffffffPKfS4_S4_iiS4_S4_S4_iiS4_S4_S4_S4_iiiS4_iffi_param_64];
	ld.param.u32 	%r80, [_Z19calculateDoseKernelPKsPfPhiiifffffffffffffffiiiiiifffffffffffffffffPKfS4_S4_iiS4_S4_S4_iiS4_S4_S4_S4_iiiS4_iffi_param_65];
	cvta.to.global.u64 	%rd1, %rd19;
	cvta.to.global.u64 	%rd2, %rd25;
	cvta.to.global.u64 	%rd3, %rd24;
	cvta.to.global.u64 	%rd4, %rd23;
	cvta.to.global.u64 	%rd5, %rd22;
	cvta.to.global.u64 	%rd6, %rd21;
	cvta.to.global.u64 	%rd7, %rd20;
	cvta.to.global.u64 	%rd8, %rd26;
	mov.u32 	%r82, %ctaid.x;
	mov.u32 	%r83, %ntid.x;
	mov.u32 	%r84, %tid.x;
	mad.lo.s32 	%r1, %r82, %r83, %r84;
	mov.u32 	%r85, %ctaid.y;
	mov.u32 	%r86, %ntid.y;
	mov.u32 	%r87, %tid.y;
	mad.lo.s32 	%r88, %r85, %r86, %r87;
	mov.u32 	%r89, %ctaid.z;
	mov.u32 	%r90, %ntid.z;
	mov.u32 	%r91, %tid.z;
	mad.lo.s32 	%r3, %r89, %r90, %r91;
	setp.ge.s32 	%p1, %r1, %r70;
	setp.ge.s32 	%p2, %r88, %r81;
	or.pred  	%p3, %p1, %p2;
	setp.ge.s32 	%p4, %r3, %r72;
	or.pred  	%p5, %p3, %p4;
	@%p5 bra 	$L__BB0_81;
	min.s32 	%r93, %r64, %r70;
	setp.lt.s32 	%p6, %r93, 2;
	setp.eq.s32 	%p7, %r1, 0;
	or.pred  	%p8, %p7, %p6;
	mov.b32 	%r154, 0;
	@%p8 bra 	$L__BB0_5;
	add.s32 	%r94, %r70, -1;
	setp.lt.s32 	%p9, %r1, %r94;
	@%p9 bra 	$L__BB0_4;
	add.s32 	%r154, %r64, -1;
	bra.uni 	$L__BB0_5;
$L__BB0_4:
	mul.lo.s32 	%r95, %r67, %r1;
	setp.lt.s32 	%p10, %r95, %r64;
	add.s32 	%r96, %r64, -1;
	selp.b32 	%r154, %r95, %r96, %p10;
$L__BB0_5:
	setp.lt.u32 	%p11, %r81, 2;
	setp.lt.s32 	%p12, %r65, 2;
	or.pred  	%p13, %p12, %p11;
	setp.eq.s32 	%p14, %r88, 0;
	or.pred  	%p15, %p14, %p13;
	mov.b32 	%r155, 0;
	@%p15 bra 	$L__BB0_9;
	add.s32 	%r98, %r81, -1;
	setp.lt.u32 	%p16, %r88, %r98;
	@%p16 bra 	$L__BB0_8;
	add.s32 	%r155, %r65, -1;
	bra.uni 	$L__BB0_9;
$L__BB0_8:
	ld.param.u32 	%r152, [_Z19calculateDoseKernelPKsPfPhiiifffffffffffffffiiiiiifffffffffffffffffPKfS4_S4_iiS4_S4_S4_iiS4_S4_S4_S4_iiiS4_iffi_param_22];
	mul.lo.s32 	%r99, %r152, %r88;
	setp.lt.s32 	%p17, %r99, %r65;
	add.s32 	%r100, %r65, -1;
	selp.b32 	%r155, %r99, %r100, %p17;
$L__BB0_9:
	setp.lt.u32 	%p18, %r72, 2;
	setp.lt.s32 	%p19, %r66, 2;
	or.pred  	%p20, %p19, %p18;
	setp.eq.s32 	%p21, %r3, 0;
	or.pred  	%p22, %p21, %p20;
	mov.b32 	%r156, 0;
	@%p22 bra 	$L__BB0_13;
	add.s32 	%r102, %r72, -1;
	setp.lt.u32 	%p23, %r3, %r102;
	@%p23 bra 	$L__BB0_12;
	add.s32 	%r156, %r66, -1;
	bra.uni 	$L__BB0_13;
$L__BB0_12:
	mul.lo.s32 	%r103, %r69, %r3;
	setp.lt.s32 	%p24, %r103, %r66;
	add.s32 	%r104, %r66, -1;
	selp.b32 	%r156, %r103, %r104, %p24;
$L__BB0_13:
	or.b32  	%r105, %r154, %r155;
	or.b32  	%r106, %r105, %r156;
	setp.lt.s32 	%p25, %r106, 0;
	setp.ge.s32 	%p26, %r154, %r64;
	setp.ge.s32 	%p27, %r155, %r65;
	or.pred  	%p28, %p26, %p27;
	or.pred  	%p29, %p28, %p25;
	setp.ge.s32 	%p30, %r156, %r66;
	or.pred  	%p31, %p29, %p30;
	@%p31 bra 	$L__BB0_81;
	ld.param.f32 	%f260, [_Z19calculateDoseKernelPKsPfPhiiifffffffffffffffiiiiiifffffffffffffffffPKfS4_S4_iiS4_S4_S4_iiS4_S4_S4_S4_iiiS4_iffi_param_39];
	ld.param.f32 	%f259, [_Z19calculateDoseKernelPKsPfPhiiifffffffffffffffiiiiiifffffffffffffffffPKfS4_S4_iiS4_S4_S4_iiS4_S4_S4_S4_iiiS4_iffi_param_34];
	ld.param.f32 	%f258, [_Z19calculateDoseKernelPKsPfPhiiifffffffffffffffiiiiiifffffffffffffffffPKfS4_S4_iiS4_S4_S4_iiS4_S4_S4_S4_iiiS4_iffi_param_33];
	ld.param.f32 	%f257, [_Z19calculateDoseKernelPKsPfPhiiifffffffffffffffiiiiiifffffffffffffffffPKfS4_S4_iiS4_S4_S4_iiS4_S4_S4_S4_iiiS4_iffi_param_29];
	ld.param.f32 	%f256, [_Z19calculateDoseKernelPKsPfPhiiifffffffffffffffiiiiiifffffffffffffffffPKfS4_S4_iiS4_S4_S4_iiS4_S4_S4_S4_iiiS4_iffi_param_28];
	ld.param.f32 	%f255, [_Z19calculateDoseKernelPKsPfPhiiifffffffffffffffiiiiiifffffffffffffffffPKfS4_S4_iiS4_S4_S4_iiS4_S4_S4_S4_iiiS4_iffi_param_17];
	ld.param.f32 	%f254, [_Z19calculateDoseKernelPKsPfPhiiifffffffffffffffiiiiiifffffffffffffffffPKfS4_S4_iiS4_S4_S4_iiS4_S4_S4_S4_iiiS4_iffi_param_15];
	ld.param.f32 	%f253, [_Z19calculateDoseKernelPKsPfPhiiifffffffffffffffiiiiiifffffffffffffffffPKfS4_S4_iiS4_S4_S4_iiS4_S4_S4_S4_iiiS4_iffi_param_14];
	ld.param.f32 	%f252, [_Z19calculateDoseKernelPKsPfPhiiifffffffffffffffiiiiiifffffffffffffffffPKfS4_S4_iiS4_S4_S4_iiS4_S4_S4_S4_iiiS4_iffi_param_13];
	ld.param.f32 	%f251, [_Z19calculateDoseKernelPKsPfPhiiifffffffffffffffiiiiiifffffffffffffffffPKfS4_S4_iiS4_S4_S4_iiS4_S4_S4_S4_iiiS4_iffi_param_12];
	ld.param.f32 	%f250, [_Z19calculateDoseKernelPKsPfPhiiifffffffffffffffiiiiiifffffffffffffffffPKfS4_S4_iiS4_S4_S4_iiS4_S4_S4_S4_iiiS4_iffi_param_7];
	cvt.rn.f32.u32 	%f77, %r154;
	mul.f32 	%f78, %f46, %f77;
	fma.rn.f32 	%f79, %f251, %f78, %f49;
	cvt.rn.f32.u32 	%f80, %r155;
	mul.f32 	%f81, %f250, %f80;
	fma.rn.f32 	%f82, %f254, %f81, %f79;
	cvt.rn.f32.u32 	%f83, %r156;
	mul.f32 	%f84, %f48, %f83;
	fma.rn.f32 	%f85, %f58, %f84, %f82;
	fma.rn.f32 	%f86, %f252, %f78, %f50;
	fma.rn.f32 	%f87, %f56, %f81, %f86;
	fma.rn.f32 	%f88, %f59, %f84, %f87;
	fma.rn.f32 	%f89, %f253, %f78, %f51;
	fma.rn.f32 	%f90, %f255, %f81, %f89;
	fma.rn.f32 	%f91, %f60, %f84, %f90;
	sub.f32 	%f92, %f85, %f61;
	sub.f32 	%f93, %f88, %f256;
	sub.f32 	%f94, %f91, %f257;
	mul.f32 	%f95, %f93, %f93;
	fma.rn.f32 	%f96, %f92, %f92, %f95;
	fma.rn.f32 	%f97, %f94, %f94, %f96;
	sqrt.rn.f32 	%f1, %f97;
	mul.f32 	%f98, %f259, %f93;
	fma.rn.f32 	%f99, %f258, %f92, %f98;
	fma.rn.f32 	%f2, %f66, %f94, %f99;
	mul.f32 	%f100, %f68, %f93;
	fma.rn.f32 	%f101, %f67, %f92, %f100;
	fma.rn.f32 	%f3, %f69, %f94, %f101;
	mul.f32 	%f102, %f71, %f93;
	fma.rn.f32 	%f103, %f260, %f92, %f102;
	fma.rn.f32 	%f4, %f72, %f94, %f103;
	setp.lt.s32 	%p32, %r79, 1;
	abs.f32 	%f104, %f75;
	setp.equ.f32 	%p33, %f104, 0f7F800000;
	or.pred  	%p34, %p32, %p33;
	@%p34 bra 	$L__BB0_25;
	setp.le.f32 	%p35, %f76, 0f00000000;
	mov.f32 	%f261, 0f00000000;
	mov.f32 	%f262, %f4;
	@%p35 bra 	$L__BB0_26;
	abs.f32 	%f107, %f4;
	setp.equ.f32 	%p36, %f107, 0f7F800000;
	setp.le.f32 	%p37, %f4, %f75;
	or.pred  	%p38, %p36, %p37;
	mov.f32 	%f262, %f261;
	@%p38 bra 	$L__BB0_26;
	sub.f32 	%f5, %f4, %f75;
	setp.le.f32 	%p39, %f5, 0f00000000;
	mov.f32 	%f262, %f261;
	@%p39 bra 	$L__BB0_26;
	div.rn.f32 	%f6, %f5, %f76;
	setp.geu.f32 	%p40, %f6, 0f3F800000;
	@%p40 bra 	$L__BB0_20;
	ld.global.f32 	%f120, [%rd8];
	mul.f32 	%f262, %f6, %f120;
	bra.uni 	$L__BB0_26;
$L__BB0_20:
	setp.ne.s32 	%p41, %r79, 1;
	@%p41 bra 	$L__BB0_22;
	ld.global.f32 	%f262, [%rd8];
	bra.uni 	$L__BB0_26;
$L__BB0_22:
	cvt.rmi.f32.f32 	%f109, %f6;
	cvt.rzi.s32.f32 	%r13, %f109;
	add.s32 	%r14, %r79, -1;
	setp.lt.s32 	%p42, %r13, %r14;
	@%p42 bra 	$L__BB0_24;
	mul.wide.u32 	%rd27, %r14, 4;
	add.s64 	%rd28, %rd8, %rd27;
	ld.global.f32 	%f110, [%rd28];
	add.s32 	%r107, %r79, -2;
	mul.wide.u32 	%rd29, %r107, 4;
	add.s64 	%rd30, %rd8, %rd29;
	ld.global.f32 	%f111, [%rd30];
	sub.f32 	%f112, %f110, %f111;
	cvt.rn.f32.u32 	%f113, %r14;
	sub.f32 	%f114, %f6, %f113;
	fma.rn.f32 	%f262, %f114, %f112, %f110;
	bra.uni 	$L__BB0_26;
$L__BB0_24:
	mul.wide.s32 	%rd31, %r13, 4;
	add.s64 	%rd32, %rd8, %rd31;
	ld.global.f32 	%f115, [%rd32];
	ld.global.f32 	%f116, [%rd32+4];
	cvt.rn.f32.s32 	%f117, %r13;
	sub.f32 	%f118, %f6, %f117;
	sub.f32 	%f119, %f116, %f115;
	fma.rn.f32 	%f262, %f118, %f119, %f115;
	bra.uni 	$L__BB0_26;
$L__BB0_25:
	setp.lt.f32 	%p43, %f4, 0f00000000;
	selp.f32 	%f262, 0f00000000, %f4, %p43;
$L__BB0_26:
	ld.param.u32 	%r153, [_Z19calculateDoseKernelPKsPfPhiiifffffffffffffffiiiiiifffffffffffffffffPKfS4_S4_iiS4_S4_S4_iiS4_S4_S4_S4_iiiS4_iffi_param_47];
	mul.f32 	%f121, %f3, %f3;
	fma.rn.f32 	%f122, %f2, %f2, %f121;
	sqrt.rn.f32 	%f13, %f122;
	mov.f32 	%f123, 0f44480000;
	div.rn.f32 	%f14, %f123, %f1;
	mul.f32 	%f15, %f14, %f13;
	min.f32 	%f16, %f262, 0f43E10000;
	min.f32 	%f17, %f262, 0f4379FFFF;
	min.f32 	%f18, %f15, 0f426FFFFD;
	add.s32 	%r15, %r153, -1;
	setp.lt.s32 	%p44, %r153, 2;
	mov.b32 	%r158, 0;
	mov.u32 	%r159, %r158;
	@%p44 bra 	$L__BB0_31;
	mov.b32 	%r157, 0;
$L__BB0_28:
	mul.wide.u32 	%rd33, %r157, 4;
	add.s64 	%rd9, %rd7, %rd33;
	ld.global.f32 	%f124, [%rd9];
	setp.ltu.f32 	%p45, %f16, %f124;
	@%p45 bra 	$L__BB0_30;
	add.s32 	%r159, %r157, 1;
	ld.global.f32 	%f125, [%rd9+4];
	setp.lt.f32 	%p46, %f16, %f125;
	mov.u32 	%r158, %r157;
	@%p46 bra 	$L__BB0_31;
$L__BB0_30:
	add.s32 	%r157, %r157, 1;
	setp.ne.s32 	%p47, %r157, %r15;
	mov.b32 	%r158, 0;
	mov.u32 	%r159, %r158;
	@%p47 bra 	$L__BB0_28;
$L__BB0_31:
	mul.wide.s32 	%rd34, %r15, 4;
	add.s64 	%rd35, %rd7, %rd34;
	ld.global.f32 	%f126, [%rd35];
	setp.ge.f32 	%p48, %f16, %f126;
	selp.b32 	%r21, %r15, %r158, %p48;
	selp.b32 	%r22, %r15, %r159, %p48;
	add.s32 	%r23, %r74, -1;
	setp.lt.s32 	%p49, %r74, 2;
	mov.b32 	%r161, 0;
	mov.u32 	%r162, %r161;
	@%p49 bra 	$L__BB0_36;
	mov.b32 	%r160, 0;
$L__BB0_33:
	mul.wide.u32 	%rd36, %r160, 4;
	add.s64 	%rd10, %rd6, %rd36;
	ld.global.f32 	%f127, [%rd10];
	setp.ltu.f32 	%p50, %f73, %f127;
	@%p50 bra 	$L__BB0_35;
	add.s32 	%r162, %r160, 1;
	ld.global.f32 	%f128, [%rd10+4];
	setp.lt.f32 	%p51, %f73, %f128;
	mov.u32 	%r161, %r160;
	@%p51 bra 	$L__BB0_36;
$L__BB0_35:
	add.s32 	%r160, %r160, 1;
	setp.ne.s32 	%p52, %r160, %r23;
	mov.b32 	%r161, 0;
	mov.u32 	%r162, %r161;
	@%p52 bra 	$L__BB0_33;
$L__BB0_36:
	ld.param.u64 	%rd143, [_Z19calculateDoseKernelPKsPfPhiiifffffffffffffffiiiiiifffffffffffffffffPKfS4_S4_iiS4_S4_S4_iiS4_S4_S4_S4_iiiS4_iffi_param_44];
	cvta.to.global.u64 	%rd37, %rd143;
	mul.wide.s32 	%rd38, %r23, 4;
	add.s64 	%rd39, %rd6, %rd38;
	ld.global.f32 	%f129, [%rd39];
	setp.ge.f32 	%p53, %f73, %f129;
	selp.b32 	%r29, %r23, %r161, %p53;
	selp.b32 	%r30, %r23, %r162, %p53;
	mul.lo.s32 	%r114, %r21, %r74;
	add.s32 	%r115, %r29, %r114;
	mul.wide.s32 	%rd40, %r115, 4;
	add.s64 	%rd41, %rd37, %rd40;
	ld.global.f32 	%f263, [%rd41];
	add.s32 	%r116, %r30, %r114;
	mul.wide.s32 	%rd42, %r116, 4;
	add.s64 	%rd43, %rd37, %rd42;
	ld.global.f32 	%f20, [%rd43];
	mul.lo.s32 	%r117, %r22, %r74;
	add.s32 	%r118, %r29, %r117;
	mul.wide.s32 	%rd44, %r118, 4;
	add.s64 	%rd45, %rd37, %rd44;
	ld.global.f32 	%f21, [%rd45];
	add.s32 	%r119, %r30, %r117;
	mul.wide.s32 	%rd46, %r119, 4;
	add.s64 	%rd47, %rd37, %rd46;
	ld.global.f32 	%f22, [%rd47];
	setp.eq.s32 	%p54, %r21, %r22;
	setp.eq.s32 	%p55, %r29, %r30;
	and.pred  	%p56, %p54, %p55;
	@%p56 bra 	$L__BB0_42;
	setp.ne.s32 	%p57, %r21, %r22;
	@%p57 bra 	$L__BB0_39;
	mul.wide.s32 	%rd60, %r29, 4;
	add.s64 	%rd61, %rd6, %rd60;
	ld.global.f32 	%f156, [%rd61];
	sub.f32 	%f157, %f73, %f156;
	mul.wide.s32 	%rd62, %r30, 4;
	add.s64 	%rd63, %rd6, %rd62;
	ld.global.f32 	%f158, [%rd63];
	sub.f32 	%f159, %f158, %f156;
	div.rn.f32 	%f160, %f157, %f159;
	mov.f32 	%f161, 0f3F800000;
	sub.f32 	%f162, %f161, %f160;
	mul.f32 	%f163, %f263, %f162;
	fma.rn.f32 	%f263, %f20, %f160, %f163;
	bra.uni 	$L__BB0_42;
$L__BB0_39:
	setp.ne.s32 	%p58, %r29, %r30;
	@%p58 bra 	$L__BB0_41;
	mul.wide.s32 	%rd56, %r21, 4;
	add.s64 	%rd57, %rd7, %rd56;
	ld.global.f32 	%f148, [%rd57];
	sub.f32 	%f149, %f16, %f148;
	mul.wide.s32 	%rd58, %r22, 4;
	add.s64 	%rd59, %rd7, %rd58;
	ld.global.f32 	%f150, [%rd59];
	sub.f32 	%f151, %f150, %f148;
	div.rn.f32 	%f152, %f149, %f151;
	mov.f32 	%f153, 0f3F800000;
	sub.f32 	%f154, %f153, %f152;
	mul.f32 	%f155, %f263, %f154;
	fma.rn.f32 	%f263, %f21, %f152, %f155;
	bra.uni 	$L__BB0_42;
$L__BB0_41:
	mul.wide.s32 	%rd48, %r21, 4;
	add.s64 	%rd49, %rd7, %rd48;
	ld.global.f32 	%f130, [%rd49];
	sub.f32 	%f131, %f16, %f130;
	mul.wide.s32 	%rd50, %r22, 4;
	add.s64 	%rd51, %rd7, %rd50;
	ld.global.f32 	%f132, [%rd51];
	sub.f32 	%f133, %f132, %f130;
	div.rn.f32 	%f134, %f131, %f133;
	mul.wide.s32 	%rd52, %r29, 4;
	add.s64 	%rd53, %rd6, %rd52;
	ld.global.f32 	%f135, [%rd53];
	sub.f32 	%f136, %f73, %f135;
	mul.wide.s32 	%rd54, %r30, 4;
	add.s64 	%rd55, %rd6, %rd54;
	ld.global.f32 	%f137, [%rd55];
	sub.f32 	%f138, %f137, %f135;
	div.rn.f32 	%f139, %f136, %f138;
	mov.f32 	%f140, 0f3F800000;
	sub.f32 	%f141, %f140, %f134;
	mul.f32 	%f142, %f263, %f141;
	fma.rn.f32 	%f143, %f21, %f134, %f142;
	mul.f32 	%f144, %f20, %f141;
	fma.rn.f32 	%f145, %f22, %f134, %f144;
	sub.f32 	%f146, %f140, %f139;
	mul.f32 	%f147, %f139, %f145;
	fma.rn.f32 	%f263, %f143, %f146, %f147;
$L__BB0_42:
	mul.f32 	%f164, %f73, %f1;
	div.rn.f32 	%f27, %f164, 0f44480000;
	add.s32 	%r31, %r75, -1;
	setp.lt.s32 	%p59, %r75, 2;
	mov.b32 	%r164, 0;
	mov.u32 	%r165, %r164;
	@%p59 bra 	$L__BB0_47;
	mov.b32 	%r163, 0;
$L__BB0_44:
	mul.wide.u32 	%rd64, %r163, 4;
	add.s64 	%rd11, %rd5, %rd64;
	ld.global.f32 	%f165, [%rd11];
	setp.ltu.f32 	%p60, %f16, %f165;
	@%p60 bra 	$L__BB0_46;
	add.s32 	%r165, %r163, 1;
	ld.global.f32 	%f166, [%rd11+4];
	setp.lt.f32 	%p61, %f16, %f166;
	mov.u32 	%r164, %r163;
	@%p61 bra 	$L__BB0_47;
$L__BB0_46:
	add.s32 	%r163, %r163, 1;
	setp.ne.s32 	%p62, %r163, %r31;
	mov.b32 	%r164, 0;
	mov.u32 	%r165, %r164;
	@%p62 bra 	$L__BB0_44;
$L__BB0_47:
	mul.wide.s32 	%rd65, %r31, 4;
	add.s64 	%rd66, %rd5, %rd65;
	ld.global.f32 	%f167, [%rd66];
	setp.ge.f32 	%p63, %f16, %f167;
	selp.b32 	%r37, %r31, %r164, %p63;
	selp.b32 	%r38, %r31, %r165, %p63;
	add.s32 	%r39, %r76, -1;
	setp.lt.s32 	%p64, %r76, 2;
	mov.b32 	%r167, 0;
	mov.u32 	%r168, %r167;
	@%p64 bra 	$L__BB0_52;
	mov.b32 	%r166, 0;
$L__BB0_49:
	mul.wide.u32 	%rd67, %r166, 4;
	add.s64 	%rd12, %rd4, %rd67;
	ld.global.f32 	%f168, [%rd12];
	setp.ltu.f32 	%p65, %f27, %f168;
	@%p65 bra 	$L__BB0_51;
	add.s32 	%r168, %r166, 1;
	ld.global.f32 	%f169, [%rd12+4];
	setp.lt.f32 	%p66, %f27, %f169;
	mov.u32 	%r167, %r166;
	@%p66 bra 	$L__BB0_52;
$L__BB0_51:
	add.s32 	%r166, %r166, 1;
	setp.ne.s32 	%p67, %r166, %r39;
	mov.b32 	%r167, 0;
	mov.u32 	%r168, %r167;
	@%p67 bra 	$L__BB0_49;
$L__BB0_52:
	ld.param.u64 	%rd144, [_Z19calculateDoseKernelPKsPfPhiiifffffffffffffffiiiiiifffffffffffffffffPKfS4_S4_iiS4_S4_S4_iiS4_S4_S4_S4_iiiS4_iffi_param_49];
	cvta.to.global.u64 	%rd68, %rd144;
	mul.wide.s32 	%rd69, %r39, 4;
	add.s64 	%rd70, %rd4, %rd69;
	ld.global.f32 	%f170, [%rd70];
	setp.ge.f32 	%p68, %f27, %f170;
	selp.b32 	%r45, %r39, %r167, %p68;
	selp.b32 	%r46, %r39, %r168, %p68;
	mul.lo.s32 	%r126, %r37, %r76;
	add.s32 	%r127, %r45, %r126;
	mul.wide.s32 	%rd71, %r127, 4;
	add.s64 	%rd72, %rd68, %rd71;
	ld.global.f32 	%f264, [%rd72];
	add.s32 	%r128, %r46, %r126;
	mul.wide.s32 	%rd73, %r128, 4;
	add.s64 	%rd74, %rd68, %rd73;
	ld.global.f32 	%f29, [%rd74];
	mul.lo.s32 	%r129, %r38, %r76;
	add.s32 	%r130, %r45, %r129;
	mul.wide.s32 	%rd75, %r130, 4;
	add.s64 	%rd76, %rd68, %rd75;
	ld.global.f32 	%f30, [%rd76];
	add.s32 	%r131, %r46, %r129;
	mul.wide.s32 	%rd77, %r131, 4;
	add.s64 	%rd78, %rd68, %rd77;
	ld.global.f32 	%f31, [%rd78];
	setp.eq.s32 	%p69, %r37, %r38;
	setp.eq.s32 	%p70, %r45, %r46;
	and.pred  	%p71, %p69, %p70;
	@%p71 bra 	$L__BB0_58;
	setp.ne.s32 	%p72, %r37, %r38;
	@%p72 bra 	$L__BB0_55;
	mul.wide.s32 	%rd91, %r45, 4;
	add.s64 	%rd92, %rd4, %rd91;
	ld.global.f32 	%f197, [%rd92];
	sub.f32 	%f198, %f27, %f197;
	mul.wide.s32 	%rd93, %r46, 4;
	add.s64 	%rd94, %rd4, %rd93;
	ld.global.f32 	%f199, [%rd94];
	sub.f32 	%f200, %f199, %f197;
	div.rn.f32 	%f201, %f198, %f200;
	mov.f32 	%f202, 0f3F800000;
	sub.f32 	%f203, %f202, %f201;
	mul.f32 	%f204, %f264, %f203;
	fma.rn.f32 	%f264, %f29, %f201, %f204;
	bra.uni 	$L__BB0_58;
$L__BB0_55:
	setp.ne.s32 	%p73, %r45, %r46;
	@%p73 bra 	$L__BB0_57;
	mul.wide.s32 	%rd87, %r37, 4;
	add.s64 	%rd88, %rd5, %rd87;
	ld.global.f32 	%f189, [%rd88];
	sub.f32 	%f190, %f16, %f189;
	mul.wide.s32 	%rd89, %r38, 4;
	add.s64 	%rd90, %rd5, %rd89;
	ld.global.f32 	%f191, [%rd90];
	sub.f32 	%f192, %f191, %f189;
	div.rn.f32 	%f193, %f190, %f192;
	mov.f32 	%f194, 0f3F800000;
	sub.f32 	%f195, %f194, %f193;
	mul.f32 	%f196, %f264, %f195;
	fma.rn.f32 	%f264, %f30, %f193, %f196;
	bra.uni 	$L__BB0_58;
$L__BB0_57:
	mul.wide.s32 	%rd79, %r37, 4;
	add.s64 	%rd80, %rd5, %rd79;
	ld.global.f32 	%f171, [%rd80];
	sub.f32 	%f172, %f16, %f171;
	mul.wide.s32 	%rd81, %r38, 4;
	add.s64 	%rd82, %rd5, %rd81;
	ld.global.f32 	%f173, [%rd82];
	sub.f32 	%f174, %f173, %f171;
	div.rn.f32 	%f175, %f172, %f174;
	mul.wide.s32 	%rd83, %r45, 4;
	add.s64 	%rd84, %rd4, %rd83;
	ld.global.f32 	%f176, [%rd84];
	sub.f32 	%f177, %f27, %f176;
	mul.wide.s32 	%rd85, %r46, 4;
	add.s64 	%rd86, %rd4, %rd85;
	ld.global.f32 	%f178, [%rd86];
	sub.f32 	%f179, %f178, %f176;
	div.rn.f32 	%f180, %f177, %f179;
	mov.f32 	%f181, 0f3F800000;
	sub.f32 	%f182, %f181, %f175;
	mul.f32 	%f183, %f264, %f182;
	fma.rn.f32 	%f184, %f30, %f175, %f183;
	mul.f32 	%f185, %f29, %f182;
	fma.rn.f32 	%f186, %f31, %f175, %f185;
	sub.f32 	%f187, %f181, %f180;
	mul.f32 	%f188, %f180, %f186;
	fma.rn.f32 	%f264, %f184, %f187, %f188;
$L__BB0_58:
	add.s32 	%r47, %r77, -1;
	setp.lt.s32 	%p74, %r77, 2;
	mov.b32 	%r170, 0;
	mov.u32 	%r171, %r170;
	@%p74 bra 	$L__BB0_63;
	mov.b32 	%r169, 0;
$L__BB0_60:
	mul.wide.u32 	%rd95, %r169, 4;
	add.s64 	%rd13, %rd3, %rd95;
	ld.global.f32 	%f205, [%rd13];
	setp.ltu.f32 	%p75, %f17, %f205;
	@%p75 bra 	$L__BB0_62;
	add.s32 	%r171, %r169, 1;
	ld.global.f32 	%f206, [%rd13+4];
	setp.lt.f32 	%p76, %f17, %f206;
	mov.u32 	%r170, %r169;
	@%p76 bra 	$L__BB0_63;
$L__BB0_62:
	add.s32 	%r169, %r169, 1;
	setp.ne.s32 	%p77, %r169, %r47;
	mov.b32 	%r170, 0;
	mov.u32 	%r171, %r170;
	@%p77 bra 	$L__BB0_60;
$L__BB0_63:
	mul.wide.s32 	%rd96, %r47, 4;
	add.s64 	%rd97, %rd3, %rd96;
	ld.global.f32 	%f207, [%rd97];
	setp.ge.f32 	%p78, %f17, %f207;
	selp.b32 	%r53, %r47, %r170, %p78;
	selp.b32 	%r54, %r47, %r171, %p78;
	add.s32 	%r55, %r78, -1;
	setp.lt.s32 	%p79, %r78, 2;
	mov.b32 	%r173, 0;
	mov.u32 	%r174, %r173;
	@%p79 bra 	$L__BB0_68;
	mov.b32 	%r172, 0;
$L__BB0_65:
	mul.wide.u32 	%rd98, %r172, 4;
	add.s64 	%rd14, %rd2, %rd98;
	ld.global.f32 	%f208, [%rd14];
	setp.ltu.f32 	%p80, %f18, %f208;
	@%p80 bra 	$L__BB0_67;
	add.s32 	%r174, %r172, 1;
	ld.global.f32 	%f209, [%rd14+4];
	setp.lt.f32 	%p81, %f18, %f209;
	mov.u32 	%r173, %r172;
	@%p81 bra 	$L__BB0_68;
$L__BB0_67:
	add.s32 	%r172, %r172, 1;
	setp.ne.s32 	%p82, %r172, %r55;
	mov.b32 	%r173, 0;
	mov.u32 	%r174, %r173;
	@%p82 bra 	$L__BB0_65;
$L__BB0_68:
	ld.param.u64 	%rd145, [_Z19calculateDoseKernelPKsPfPhiiifffffffffffffffiiiiiifffffffffffffffffPKfS4_S4_iiS4_S4_S4_iiS4_S4_S4_S4_iiiS4_iffi_param_54];
	cvta.to.global.u64 	%rd99, %rd145;
	mul.wide.s32 	%rd100, %r55, 4;
	add.s64 	%rd101, %rd2, %rd100;
	ld.global.f32 	%f210, [%rd101];
	setp.ge.f32 	%p83, %f18, %f210;
	selp.b32 	%r61, %r55, %r173, %p83;
	selp.b32 	%r62, %r55, %r174, %p83;
	mul.lo.s32 	%r138, %r53, %r78;
	add.s32 	%r139, %r61, %r138;
	mul.wide.s32 	%rd102, %r139, 4;
	add.s64 	%rd103, %rd99, %rd102;
	ld.global.f32 	%f265, [%rd103];
	add.s32 	%r140, %r62, %r138;
	mul.wide.s32 	%rd104, %r140, 4;
	add.s64 	%rd105, %rd99, %rd104;
	ld.global.f32 	%f37, [%rd105];
	mul.lo.s32 	%r141, %r54, %r78;
	add.s32 	%r142, %r61, %r141;
	mul.wide.s32 	%rd106, %r142, 4;
	add.s64 	%rd107, %rd99, %rd106;
	ld.global.f32 	%f38, [%rd107];
	add.s32 	%r143, %r62, %r141;
	mul.wide.s32 	%rd108, %r143, 4;
	add.s64 	%rd109, %rd99, %rd108;
	ld.global.f32 	%f39, [%rd109];
	setp.eq.s32 	%p84, %r53, %r54;
	setp.eq.s32 	%p85, %r61, %r62;
	and.pred  	%p86, %p84, %p85;
	@%p86 bra 	$L__BB0_74;
	setp.ne.s32 	%p87, %r53, %r54;
	@%p87 bra 	$L__BB0_71;
	mul.wide.s32 	%rd122, %r61, 4;
	add.s64 	%rd123, %rd2, %rd122;
	ld.global.f32 	%f237, [%rd123];
	sub.f32 	%f238, %f18, %f237;
	mul.wide.s32 	%rd124, %r62, 4;
	add.s64 	%rd125, %rd2, %rd124;
	ld.global.f32 	%f239, [%rd125];
	sub.f32 	%f240, %f239, %f237;
	div.rn.f32 	%f241, %f238, %f240;
	mov.f32 	%f242, 0f3F800000;
	sub.f32 	%f243, %f242, %f241;
	mul.f32 	%f244, %f265, %f243;
	fma.rn.f32 	%f265, %f37, %f241, %f244;
	bra.uni 	$L__BB0_74;
$L__BB0_71:
	setp.ne.s32 	%p88, %r61, %r62;
	@%p88 bra 	$L__BB0_73;
	mul.wide.s32 	%rd118, %r53, 4;
	add.s64 	%rd119, %rd3, %rd118;
	ld.global.f32 	%f229, [%rd119];
	sub.f32 	%f230, %f17, %f229;
	mul.wide.s32 	%rd120, %r54, 4;
	add.s64 	%rd121, %rd3, %rd120;
	ld.global.f32 	%f231, [%rd121];
	sub.f32 	%f232, %f231, %f229;
	div.rn.f32 	%f233, %f230, %f232;
	mov.f32 	%f234, 0f3F800000;
	sub.f32 	%f235, %f234, %f233;
	mul.f32 	%f236, %f265, %f235;
	fma.rn.f32 	%f265, %f38, %f233, %f236;
	bra.uni 	$L__BB0_74;
$L__BB0_73:
	mul.wide.s32 	%rd110, %r53, 4;
	add.s64 	%rd111, %rd3, %rd110;
	ld.global.f32 	%f211, [%rd111];
	sub.f32 	%f212, %f17, %f211;
	mul.wide.s32 	%rd112, %r54, 4;
	add.s64 	%rd113, %rd3, %rd112;
	ld.global.f32 	%f213, [%rd113];
	sub.f32 	%f214, %f213, %f211;
	div.rn.f32 	%f215, %f212, %f214;
	mul.wide.s32 	%rd114, %r61, 4;
	add.s64 	%rd115, %rd2, %rd114;
	ld.global.f32 	%f216, [%rd115];
	sub.f32 	%f217, %f18, %f216;
	mul.wide.s32 	%rd116, %r62, 4;
	add.s64 	%rd117, %rd2, %rd116;
	ld.global.f32 	%f218, [%rd117];
	sub.f32 	%f219, %f218, %f216;
	div.rn.f32 	%f220, %f217, %f219;
	mov.f32 	%f221, 0f3F800000;
	sub.f32 	%f222, %f221, %f215;
	mul.f32 	%f223, %f265, %f222;
	fma.rn.f32 	%f224, %f38, %f215, %f223;
	mul.f32 	%f225, %f37, %f222;
	fma.rn.f32 	%f226, %f39, %f215, %f225;
	sub.f32 	%f227, %f221, %f220;
	mul.f32 	%f228, %f220, %f226;
	fma.rn.f32 	%f265, %f224, %f227, %f228;
$L__BB0_74:
	mul.f32 	%f44, %f14, %f14;
	mul.f32 	%f245, %f263, 0f3C23D70A;
	mul.f32 	%f246, %f245, %f264;
	mul.f32 	%f247, %f246, %f265;
	mul.f32 	%f248, %f44, %f247;
	mul.f32 	%f45, %f74, %f248;
	setp.gt.s32 	%p89, %r1, 2;
	max.u32 	%r144, %r88, %r3;
	setp.gt.u32 	%p90, %r144, 2;
	or.pred  	%p91, %p90, %p89;
	@%p91 bra 	$L__BB0_76;
	add.u64 	%rd126, %SP, 0;
	add.u64 	%rd127, %SPL, 0;
	cvt.f64.f32 	%fd1, %f16;
	cvt.f64.f32 	%fd2, %f13;
	cvt.f64.f32 	%fd3, %f15;
	cvt.f64.f32 	%fd4, %f1;
	st.local.v2.u32 	[%rd127], {%r1, %r88};
	st.local.u32 	[%rd127+8], %r3;
	st.local.v2.f64 	[%rd127+16], {%fd1, %fd2};
	st.local.v2.f64 	[%rd127+32], {%fd3, %fd4};
	mov.u64 	%rd128, $str;
	cvta.global.u64 	%rd129, %rd128;
	{ // callseq 0, 0
	.param .b64 param0;
	st.param.b64 	[param0], %rd129;
	.param .b64 param1;
	st.param.b64 	[param1], %rd126;
	.param .b32 retval0;
	call.uni (retval0), 
	vprintf, 
	(
	param0, 
	param1
	);
	ld.param.b32 	%r145, [retval0];
	} // callseq 0
	cvt.f64.f32 	%fd5, %f263;
	cvt.f64.f32 	%fd6, %f264;
	cvt.f64.f32 	%fd7, %f265;
	cvt.f64.f32 	%fd8, %f44;
	st.local.v2.f64 	[%rd127], {%fd5, %fd6};
	st.local.v2.f64 	[%rd127+16], {%fd7, %fd8};
	mov.u64 	%rd130, $str$1;
	cvta.global.u64 	%rd131, %rd130;
	{ // callseq 1, 0
	.param .b64 param0;
	st.param.b64 	[param0], %rd131;
	.param .b64 param1;
	st.param.b64 	[param1], %rd126;
	.param .b32 retval0;
	call.uni (retval0), 
	vprintf, 
	(
	param0, 
	param1
	);
	ld.param.b32 	%r147, [retval0];
	} // callseq 1
	cvt.f64.f32 	%fd9, %f45;
	mov.f64 	%fd10, 0d3F847AE140000000;
	st.local.v2.f64 	[%rd127], {%fd9, %fd10};
	mov.u64 	%rd132, $str$2;
	cvta.global.u64 	%rd133, %rd132;
	{ // callseq 2, 0
	.param .b64 param0;
	st.param.b64 	[param0], %rd133;
	.param .b64 param1;
	st.param.b64 	[param1], %rd126;
	.param .b32 retval0;
	call.uni (retval0), 
	vprintf, 
	(
	param0, 
	param1
	);
	ld.param.b32 	%r149, [retval0];
	} // callseq 2
$L__BB0_76:
	mad.lo.s32 	%r151, %r156, %r65, %r155;
	mad.lo.s32 	%r63, %r151, %r64, %r154;
	setp.eq.s32 	%p92, %r80, 0;
	@%p92 bra 	$L__BB0_78;
	mul.wide.s32 	%rd134, %r63, 4;
	add.s64 	%rd135, %rd1, %rd134;
	atom.global.add.f32 	%f249, [%rd135], %f45;
	bra.uni 	$L__BB0_79;
$L__BB0_78:
	mul.wide.s32 	%rd136, %r63, 4;
	add.s64 	%rd137, %rd1, %rd136;
	st.global.f32 	[%rd137], %f45;
$L__BB0_79:
	ld.param.u64 	%rd141, [_Z19calculateDoseKernelPKsPfPhiiifffffffffffffffiiiiiifffffffffffffffffPKfS4_S4_iiS4_S4_S4_iiS4_S4_S4_S4_iiiS4_iffi_param_2];
	setp.eq.s64 	%p93, %rd141, 0;
	@%p93 bra 	$L__BB0_81;
	ld.param.u64 	%rd142, [_Z19calculateDoseKernelPKsPfPhiiifffffffffffffffiiiiiifffffffffffffffffPKfS4_S4_iiS4_S4_S4_iiS4_S4_S4_S4_iiiS4_iffi_param_2];
	cvt.s64.s32 	%rd138, %r63;
	cvta.to.global.u64 	%rd139, %rd142;
	add.s64 	%rd140, %rd139, %rd138;
	mov.b16 	%rs1, 1;
	st.global.u8 	[%rd140], %rs1;
$L__BB0_81:
	ret;

}
	// .globl	_Z34recalculateDoseWithThresholdKernelPKsPfPhiiifffffffffffffffiiiiiifffffffffffffffffPKfS4_S4_iiS4_S4_S4_iiS4_S4_S4_S4_iiiS4_ifffi
.visible .entry _Z34recalculateDoseWithThresholdKernelPKsPfPhiiifffffffffffffffiiiiiifffffffffffffffffPKfS4_S4_iiS4_S4_S4_iiS4_S4_S4_S4_iiiS4_ifffi(
	.param .u64 .ptr .align 1 _Z34recalculateDoseWithThresholdKernelPKsPfPhiiifffffffffffffffiiiiiifffffffffffffffffPKfS4_S4_iiS4_S4_S4_iiS4_S4_S4_S4_iiiS4_ifffi_param_0,
	.param .u64 .ptr .align 1 _Z34recalculateDoseWithThresholdKernelPKsPfPhiiifffffffffffffffiiiiiifffffffffffffffffPKfS4_S4_iiS4_S4_S4_iiS4_S4_S4_S4_iiiS4_ifffi_param_1,
	.param .u64 .ptr .align 1 _Z34recalculateDoseWithThresholdKernelPKsPfPhiiifffffffffffffffiiiiiifffffffffffffffffPKfS4_S4_iiS4_S4_S4_iiS4_S4_S4_S4_iiiS4_ifffi_param_2,
	.param .u32 _Z34recalculateDoseWithThresholdKernelPKsPfPhiiifffffffffffffffiiiiiifffffffffffffffffPKfS4_S4_iiS4_S4_S4_iiS4_S4_S4_S4_iiiS4_ifffi_param_3,
	.param .u32 _Z34recalculateDoseWithThresholdKernelPKsPfPhiiifffffffffffffffiiiiiifffffffffffffffffPKfS4_S4_iiS4_S4_S4_iiS4_S4_S4_S4_iiiS4_ifffi_param_4,
	.param .u32 _Z34recalculateDoseWithThresholdKernelPKsPfPhiiifffffffffffffffiiiiiifffffffffffffffffPKfS4_S4_iiS4_S4_S4_iiS4_S4_S4_S4_iiiS4_ifffi_param_5,
	.param .f32 _Z34recalculateDoseWithThresholdKernelPKsPfPhiiifffffffffffffffiiiiiifffffffffffffffffPKfS4_S4_iiS4_S4_S4_iiS4_S4_S4_S4_iiiS4_ifffi_param_6,
	.param .f32 _Z34recalculateDoseWithThresholdKernelPKsPfPhiiifffffffffffffffiiiiiifffffffffffffffffPKfS4_S4_iiS4_S4_S4_iiS4_S4_S4_S4_iiiS4_ifffi_param_7,
	.param .f32 _Z34recalculateDoseWithThresholdKernelPKsPfPhiiifffffffffffffffiiiiiifffffffffffffffffPKfS4_S4_iiS4_S4_S4_iiS4_S4_S4_S4_iiiS4_ifffi_param_8,
	.param .f32 _Z34recalculateDoseWithThresholdKernelPKsPfPhiiifffffffffffffffiiiiiifffffffffffffffffPKfS4_S4_iiS4_S4_S4_iiS4_S4_S4_S4_iiiS4_ifffi_param_9,
	.param .f32 _Z34recalculateDoseWithThresholdKernelPKsPfPhiiifffffffffffffffiiiiiifffffffffffffffffPKfS4_S4_iiS4_S4_S4_iiS4_S4_S4_S4_iiiS4_ifffi_param_10,
	.param .f32 _Z34recalculateDoseWithThresholdKernelPKsPfPhiiifffffffffffffffiiiiiifffffffffffffffffPKfS4_S4_iiS4_S4_S4_iiS4_S4_S4_S4_iiiS4_ifffi_param_11,
	.param .f32 _Z34recalculateDoseWithThresholdKernelPKsPfPhiiifffffffffffffffiiiiiifffffffffffffffffPKfS4_S4_iiS4_S4_S4_iiS4_S4_S4_S4_iiiS4_ifffi_param_12,
	.param .f32 _Z34recalculateDoseWithThresholdKernelPKsPfPhiiifffffffffffffffiiiiiifffffffffffffffffPKfS4_S4_iiS4_S4_S4_iiS4_S4_S4_S4_iiiS4_ifffi_param_13,
	.param .f32 _Z34recalculateDoseWithThresholdKernelPKsPfPhiiifffffffffffffffiiiiiifffffffffffffffffPKfS4_S4_iiS4_S4_S4_iiS4_S4_S4_S4_iiiS4_ifffi_param_14,
	.param .f32 _Z34recalculateDoseWithThresholdKernelPKsPfPhiiifffffffffffffffiiiiiifffffffffffffffffPKfS4_S4_iiS4_S4_S4_iiS4_S4_S4_S4_iiiS4_ifffi_param_15,
	.param .f32 _Z34recalculateDoseWithThresholdKernelPKsPfPhiiifffffffffffffffiiiiiifffffffffffffffffPKfS4_S4_iiS4_S4_S4_iiS4_S4_S4_S4_iiiS4_ifffi_param_16,
	.param .f32 _Z34recalculateDoseWithThresholdKernelPKsPfPhiiifffffffffffffffiiiiiifffffffffffffffffPKfS4_S4_iiS4_S4_S4_iiS4_S4_S4_S4_iiiS4_ifffi_param_17,
	.param .f32 _Z34recalculateDoseWithThresholdKernelPKsPfPhiiifffffffffffffffiiiiiifffffffffffffffffPKfS4_S4_iiS4_S4_S4_iiS4_S4_S4_S4_iiiS4_ifffi_param_18,
	.param .f32 _Z34recalculateDoseWithThresholdKernelPKsPfPhiiifffffffffffffffiiiiiifffffffffffffffffPKfS4_S4_iiS4_S4_S4_iiS4_S4_S4_S4_iiiS4_ifffi_param_19,
	.param .f32 _Z34recalculateDoseWithThresholdKernelPKsPfPhiiifffffffffffffffiiiiiifffffffffffffffffPKfS4_S4_iiS4_S4_S4_iiS4_S4_S4_S4_iiiS4_ifffi_param_20,
	.param .u32 _Z34recalculateDoseWithThresholdKernelPKsPfPhiiifffffffffffffffiiiiiifffffffffffffffffPKfS4_S4_iiS4_S4_S4_iiS4_S4_S4_S4_iiiS4_ifffi_param_21,
	.param .u32 _Z34recalculateDoseWithThresholdKernelPKsPfPhiiifffffffffffffffiiiiiifffffffffffffffffPKfS4_S4_iiS4_S4_S4_iiS4_S4_S4_S4_iiiS4_ifffi_param_22,
	.param .u32 _Z34recalculateDoseWithThresholdKernelPKsPfPhiiifffffffffffffffiiiiiifffffffffffffffffPKfS4_S4_iiS4_S4_S4_iiS4_S4_S4_S4_iiiS4_ifffi_param_23,
	.param .u32 _Z34recalculateDoseWithThresholdKernelPKsPfPhiiifffffffffffffffiiiiiifffffffffffffffffPKfS4_S4_iiS4_S4_S4_iiS4_S4_S4_S4_iiiS4_ifffi_param_24,
	.param .u32 _Z34recalculateDoseWithThresholdKernelPKsPfPhiiifffffffffffffffiiiiiifffffffffffffffffPKfS4_S4_iiS4_S4_S4_iiS4_S4_S4_S4_iiiS4_ifffi_param_25,
	.param .u32 _Z34recalculateDoseWithThresholdKernelPKsPfPhiiifffffffffffffffiiiiiifffffffffffffffffPKfS4_S4_iiS4_S4_S4_iiS4_S4_S4_S4_iiiS4_ifffi_param_26,
	.param .f32 _Z34recalculateDoseWithThresholdKernelPKsPfPhiiifffffffffffffffiiiiiifffffffffffffffffPKfS4_S4_iiS4_S4_S4_iiS4_S4_S4_S4_iiiS4_ifffi_param_27,
	.param .f32 _Z34recalculateDoseWithThresholdKernelPKsPfPhiiifffffffffffffffiiiiiifffffffffffffffffPKfS4_S4_iiS4_S4_S4_iiS4_S4_S4_S4_iiiS4_ifffi_param_28,
	.param .f32 _Z34recalculateDoseWithThresholdKernelPKsPfPhiiifffffffffffffffiiiiiifffffffffffffffffPKfS4_S4_iiS4_S4_S4_iiS4_S4_S4_S4_iiiS4_ifffi_param_29,
	.param .f32 _Z34recalculateDoseWithThresholdKernelPKsPfPhiiifffffffffffffffiiiiiifffffffffffffffffPKfS4_S4_iiS4_S4_S4_iiS4_S4_S4_S4_iiiS4_ifffi_param_30,
	.param .f32 _Z34recalculateDoseWithThresholdKernelPKsPfPhiiifffffffffffffffiiiiiifffffffffffffffffPKfS4_S4_iiS4_S4_S4_iiS4_S4_S4_S4_iiiS4_ifffi_param_31,
	.param .f32 _Z34recalculateDoseWithThresholdKernelPKsPfPhiiifffffffffffffffiiiiiifffffffffffffffffPKfS4_S4_iiS4_S4_S4_iiS4_S4_S4_S4_iiiS4_ifffi_param_32,
	.param .f32 _Z34recalculateDoseWithThresholdKernelPKsPfPhiiifffffffffffffffiiiiiifffffffffffffffffPKfS4_S4_iiS4_S4_S4_iiS4_S4_S4_S4_iiiS4_ifffi_param_33,
	.param .f32 _Z34recalculateDoseWithThresholdKernelPKsPfPhiiifffffffffffffffiiiiiifffffffffffffffffPKfS4_S4_iiS4_S4_S4_iiS4_S4_S4_S4_iiiS4_ifffi_param_34,
	.param .f32 _Z34recalculateDoseWithThresholdKernelPKsPfPhiiifffffffffffffffiiiiiifffffffffffffffffPKfS4_S4_iiS4_S4_S4_iiS4_S4_S4_S4_iiiS4_ifffi_param_35,
	.param .f32 _Z34recalculateDoseWithThresholdKernelPKsPfPhiiifffffffffffffffiiiiiifffffffffffffffffPKfS4_S4_iiS4_S4_S4_iiS4_S4_S4_S4_iiiS4_ifffi_param_36,
	.param .f32 _Z34recalculateDoseWithThresholdKernelPKsPfPhiiifffffffffffffffiiiiiifffffffffffffffffPKfS4_S4_iiS4_S4_S4_iiS4_S4_S4_S4_iiiS4_ifffi_param_37,
	.param .f32 _Z34recalculateDoseWithThresholdKernelPKsPfPhiiifffffffffffffffiiiiiifffffffffffffffffPKfS4_S4_iiS4_S4_S4_iiS4_S4_S4_S4_iiiS4_ifffi_param_38,
	.param .f32 _Z34recalculateDoseWithThresholdKernelPKsPfPhiiifffffffffffffffiiiiiifffffffffffffffffPKfS4_S4_iiS4_S4_S4_iiS4_S4_S4_S4_iiiS4_ifffi_param_39,
	.param .f32 _Z34recalculateDoseWithThresholdKernelPKsPfPhiiifffffffffffffffiiiiiifffffffffffffffffPKfS4_S4_iiS4_S4_S4_iiS4_S4_S4_S4_iiiS4_ifffi_param_40,
	.param .f32 _Z34recalculateDoseWithThresholdKernelPKsPfPhiiifffffffffffffffiiiiiifffffffffffffffffPKfS4_S4_iiS4_S4_S4_iiS4_S4_S4_S4_iiiS4_ifffi_param_41,
	.param .f32 _Z34recalculateDoseWithThresholdKernelPKsPfPhiiifffffffffffffffiiiiiifffffffffffffffffPKfS4_S4_iiS4_S4_S4_iiS4_S4_S4_S4_iiiS4_ifffi_param_42,
	.param .f32 _Z34recalculateDoseWithThresholdKernelPKsPfPhiiifffffffffffffffiiiiiifffffffffffffffffPKfS4_S4_iiS4_S4_S4_iiS4_S4_S4_S4_iiiS4_ifffi_param_43,
	.param .u64 .ptr .align 1 _Z34recalculateDoseWithThresholdKernelPKsPfPhiiifffffffffffffffiiiiiifffffffffffffffffPKfS4_S4_iiS4_S4_S4_iiS4_S4_S4_S4_iiiS4_ifffi_param_44,
	.param .u64 .ptr .align 1 _Z34recalculateDoseWithThresholdKernelPKsPfPhiiifffffffffffffffiiiiiifffffffffffffffffPKfS4_S4_iiS4_S4_S4_iiS4_S4_S4_S4_iiiS4_ifffi_param_45,
	.param .u64 .ptr .align 1 _Z34recalculateDoseWithThresholdKernelPKsPfPhiiifffffffffffffffiiiiiifffffffffffffffffPKfS4_S4_iiS4_S4_S4_iiS4_S4_S4_S4_iiiS4_ifffi_param_46,
	.param .u32 _Z34recalculateDoseWithThresholdKernelPKsPfPhiiifffffffffffffffiiiiiifffffffffffffffffPKfS4_S4_iiS4_S4_S4_iiS4_S4_S4_S4_iiiS4_ifffi_param_47,
	.param .u32 _Z34recalculateDoseWithThresholdKernelPKsPfPhiiifffffffffffffffiiiiiifffffffffffffffffPKfS4_S4_iiS4_S4_S4_iiS4_S4_S4_S4_iiiS4_ifffi_param_48,
	.param .u64 .ptr .align 1 _Z34recalculateDoseWithThresholdKernelPKsPfPhiiifffffffffffffffiiiiiifffffffffffffffffPKfS4_S4_iiS4_S4_S4_iiS4_S4_S4_S4_iiiS4_ifffi_param_49,
	.param .u64 .ptr .align 1 _Z34recalculateDoseWithThresholdKernelPKsPfPhiiifffffffffffffffiiiiiifffffffffffffffffPKfS4_S4_iiS4_S4_S4_iiS4_S4_S4_S4_iiiS4_ifffi_param_50,
	.param .u64 .ptr .align 1 _Z34recalculateDoseWithThresholdKernelPKsPfPhiiifffffffffffffffiiiiiifffffffffffffffffPKfS4_S4_iiS4_S4_S4_iiS4_S4_S4_S4_iiiS4_ifffi_param_51,
	.param .u32 _Z34recalculateDoseWithThresholdKernelPKsPfPhiiifffffffffffffffiiiiiifffffffffffffffffPKfS4_S4_iiS4_S4_S4_iiS4_S4_S4_S4_iiiS4_ifffi_param_52,
	.param .u32 _Z34recalculateDoseWithThresholdKernelPKsPfPhiiifffffffffffffffiiiiiifffffffffffffffffPKfS4_S4_iiS4_S4_S4_iiS4_S4_S4_S4_iiiS4_ifffi_param_53,
	.param .u64 .ptr .align 1 _Z34recalculateDoseWithThresholdKernelPKsPfPhiiifffffffffffffffiiiiiifffffffffffffffffPKfS4_S4_iiS4_S4_S4_iiS4_S4_S4_S4_iiiS4_ifffi_param_54,
	.param .u64 .ptr .align 1 _Z34recalculateDoseWithThresholdKernelPKsPfPhiiifffffffffffffffiiiiiifffffffffffffffffPKfS4_S4_iiS4_S4_S4_iiS4_S4_S4_S4_iiiS4_ifffi_param_55,
	.param .u64 .ptr .align 1 _Z34recalculateDoseWithThresholdKernelPKsPfPhiiifffffffffffffffiiiiiifffffffffffffffffPKfS4_S4_iiS4_S4_S4_iiS4_S4_S4_S4_iiiS4_ifffi_param_56,
	.param .u64 .ptr .align 1 _Z34recalculateDoseWithThresholdKernelPKsPfPhiiifffffffffffffffiiiiiifffffffffffffffffPKfS4_S4_iiS4_S4_S4_iiS4_S4_S4_S4_iiiS4_ifffi_param_57,
	.param .u32 _Z34recalculateDoseWithThresholdKernelPKsPfPhiiifffffffffffffffiiiiiifffffffffffffffffPKfS4_S4_iiS4_S4_S4_iiS4_S4_S4_S4_iiiS4_ifffi_param_58,
	.param .u32 _Z34recalculateDoseWithThresholdKernelPKsPfPhiiifffffffffffffffiiiiiifffffffffffffffffPKfS4_S4_iiS4_S4_S4_iiS4_S4_S4_S4_iiiS4_ifffi_param_59,
	.param .u32 _Z34recalculateDoseWithThresholdKernelPKsPfPhiiifffffffffffffffiiiiiifffffffffffffffffPKfS4_S4_iiS4_S4_S4_iiS4_S4_S4_S4_iiiS4_ifffi_param_60,
	.param .u64 .ptr .align 1 _Z34recalculateDoseWithThresholdKernelPKsPfPhiiifffffffffffffffiiiiiifffffffffffffffffPKfS4_S4_iiS4_S4_S4_iiS4_S4_S4_S4_iiiS4_ifffi_param_61,
	.param .u32 _Z34recalculateDoseWithThresholdKernelPKsPfPhiiifffffffffffffffiiiiiifffffffffffffffffPKfS4_S4_iiS4_S4_S4_iiS4_S4_S4_S4_iiiS4_ifffi_param_62,
	.param .f32 _Z34recalculateDoseWithThresholdKernelPKsPfPhiiifffffffffffffffiiiiiifffffffffffffffffPKfS4_S4_iiS4_S4_S4_iiS4_S4_S4_S4_iiiS4_ifffi_param_63,
	.param .f32 _Z34recalculateDoseWithThresholdKernelPKsPfPhiiifffffffffffffffiiiiiifffffffffffffffffPKfS4_S4_iiS4_S4_S4_iiS4_S4_S4_S4_iiiS4_ifffi_param_64,
	.param .f32 _Z34recalculateDoseWithThresholdKernelPKsPfPhiiifffffffffffffffiiiiiifffffffffffffffffPKfS4_S4_iiS4_S4_S4_iiS4_S4_S4_S4_iiiS4_ifffi_param_65,
	.param .u32 _Z34recalculateDoseWithThresholdKernelPKsPfPhiiifffffffffffffffiiiiiifffffffffffffffffPKfS4_S4_iiS4_S4_S4_iiS4_S4_S4_S4_iiiS4_ifffi_param_66
)
{
	.reg .pred 	%p<95>;
	.reg .b16 	%rs<2>;
	.reg .b32 	%r<171>;
	.reg .b32 	%f<263>;
	.reg .b64 	%rd<137>;

	ld.param.u32 	%r64, [_Z34recalculateDoseWithThresholdKernelPKsPfPhiiifffffffffffffffiiiiiifffffffffffffffffPKfS4_S4_iiS4_S4_S4_iiS4_S4_S4_S4_iiiS4_ifffi_param_3];
	ld.param.u32 	%r65, [_Z34recalculateDoseWithThresholdKernelPKsPfPhiiifffffffffffffffiiiiiifffffffffffffffffPKfS4_S4_iiS4_S4_S4_iiS4_S4_S4_S4_iiiS4_ifffi_param_4];
	ld.param.u32 	%r66, [_Z34recalculateDoseWithThresholdKernelPKsPfPhiiifffffffffffffffiiiiiifffffffffffffffffPKfS4_S4_iiS4_S4_S4_iiS4_S4_S4_S4_iiiS4_ifffi_param_5];
	ld.param.f32 	%f42, [_Z34recalculateDoseWithThresholdKernelPKsPfPhiiifffffffffffffffiiiiiifffffffffffffffffPKfS4_S4_iiS4_S4_S4_iiS4_S4_S4_S4_iiiS4_ifffi_param_6];
	ld.param.f32 	%f44, [_Z34recalculateDoseWithThresholdKernelPKsPfPhiiifffffffffffffffiiiiiifffffffffffffffffPKfS4_S4_iiS4_S4_S4_iiS4_S4_S4_S4_iiiS4_ifffi_param_8];
	ld.param.f32 	%f45, [_Z34recalculateDoseWithThresholdKernelPKsPfPhiiifffffffffffffffiiiiiifffffffffffffffffPKfS4_S4_iiS4_S4_S4_iiS4_S4_S4_S4_iiiS4_ifffi_param_9];
	ld.param.f32 	%f46, [_Z34recalculateDoseWithThresholdKernelPKsPfPhiiifffffffffffffffiiiiiifffffffffffffffffPKfS4_S4_iiS4_S4_S4_iiS4_S4_S4_S4_iiiS4_ifffi_param_10];
	ld.param.f32 	%f47, [_Z34recalculateDoseWithThresholdKernelPKsPfPhiiifffffffffffffffiiiiiifffffffffffffffffPKfS4_S4_iiS4_S4_S4_iiS4_S4_S4_S4_iiiS4_ifffi_param_11];
	ld.param.f32 	%f49, [_Z34recalculateDoseWithThresholdKernelPKsPfPhiiifffffffffffffffiiiiiifffffffffffffffffPKfS4_S4_iiS4_S4_S4_iiS4_S4_S4_S4_iiiS4_ifffi_param_13];
	ld.param.f32 	%f50, [_Z34recalculateDoseWithThresholdKernelPKsPfPhiiifffffffffffffffiiiiiifffffffffffffffffPKfS4_S4_iiS4_S4_S4_iiS4_S4_S4_S4_iiiS4_ifffi_param_14];
	ld.param.f32 	%f52, [_Z34recalculateDoseWithThresholdKernelPKsPfPhiiifffffffffffffffiiiiiifffffffffffffffffPKfS4_S4_iiS4_S4_S4_iiS4_S4_S4_S4_iiiS4_ifffi_param_16];
	ld.param.f32 	%f54, [_Z34recalculateDoseWithThresholdKernelPKsPfPhiiifffffffffffffffiiiiiifffffffffffffffffPKfS4_S4_iiS4_S4_S4_iiS4_S4_S4_S4_iiiS4_ifffi_param_18];
	ld.param.f32 	%f55, [_Z34recalculateDoseWithThresholdKernelPKsPfPhiiifffffffffffffffiiiiiifffffffffffffffffPKfS4_S4_iiS4_S4_S4_iiS4_S4_S4_S4_iiiS4_ifffi_param_19];
	ld.param.f32 	%f56, [_Z34recalculateDoseWithThresholdKernelPKsPfPhiiifffffffffffffffiiiiiifffffffffffffffffPKfS4_S4_iiS4_S4_S4_iiS4_S4_S4_S4_iiiS4_ifffi_param_20];
	ld.param.u32 	%r67, [_Z34recalculateDoseWithThresholdKernelPKsPfPhiiifffffffffffffffiiiiiifffffffffffffffffPKfS4_S4_iiS4_S4_S4_iiS4_S4_S4_S4_iiiS4_ifffi_param_21];
	ld.param.u32 	%r69, [_Z34recalculateDoseWithThresholdKernelPKsPfPhiiifffffffffffffffiiiiiifffffffffffffffffPKfS4_S4_iiS4_S4_S4_iiS4_S4_S4_S4_iiiS4_ifffi_param_23];
	ld.param.u32 	%r70, [_Z34recalculateDoseWithThresholdKernelPKsPfPhiiifffffffffffffffiiiiiifffffffffffffffffPKfS4_S4_iiS4_S4_S4_iiS4_S4_S4_S4_iiiS4_ifffi_param_24];
	ld.param.u32 	%r81, [_Z34recalculateDoseWithThresholdKernelPKsPfPhiiifffffffffffffffiiiiiifffffffffffffffffPKfS4_S4_iiS4_S4_S4_iiS4_S4_S4_S4_iiiS4_ifffi_param_25];
	ld.param.u32 	%r72, [_Z34recalculateDoseWithThresholdKernelPKsPfPhiiifffffffffffffffiiiiiifffffffffffffffffPKfS4_S4_iiS4_S4_S4_iiS4_S4_S4_S4_iiiS4_ifffi_param_26];
	ld.param.f32 	%f57, [_Z34recalculateDoseWithThresholdKernelPKsPfPhiiifffffffffffffffiiiiiifffffffffffffffffPKfS4_S4_iiS4_S4_S4_iiS4_S4_S4_S4_iiiS4_ifffi_param_27];
	ld.param.f32 	%f58, [_Z34recalculateDoseWithThresholdKernelPKsPfPhiiifffffffffffffffiiiiiifffffffffffffffffPKfS4_S4_iiS4_S4_S4_iiS4_S4_S4_S4_iiiS4_ifffi_param_28];
	ld.param.f32 	%f59, [_Z34recalculateDoseWithThresholdKernelPKsPfPhiiifffffffffffffffiiiiiifffffffffffffffffPKfS4_S4_iiS4_S4_S4_iiS4_S4_S4_S4_iiiS4_ifffi_param_29];
	ld.param.f32 	%f62, [_Z34recalculateDoseWithThresholdKernelPKsPfPhiiifffffffffffffffiiiiiifffffffffffffffffPKfS4_S4_iiS4_S4_S4_iiS4_S4_S4_S4_iiiS4_ifffi_param_35];
	ld.param.f32 	%f63, [_Z34recalculateDoseWithThresholdKernelPKsPfPhiiifffffffffffffffiiiiiifffffffffffffffffPKfS4_S4_iiS4_S4_S4_iiS4_S4_S4_S4_iiiS4_ifffi_param_36];
	ld.param.f32 	%f64, [_Z34recalculateDoseWithThresholdKernelPKsPfPhiiifffffffffffffffiiiiiifffffffffffffffffPKfS4_S4_iiS4_S4_S4_iiS4_S4_S4_S4_iiiS4_ifffi_param_37];
	ld.param.f32 	%f65, [_Z34recalculateDoseWithThresholdKernelPKsPfPhiiifffffffffffffffiiiiiifffffffffffffffffPKfS4_S4_iiS4_S4_S4_iiS4_S4_S4_S4_iiiS4_ifffi_param_38];
	ld.param.f32 	%f67, [_Z34recalculateDoseWithThresholdKernelPKsPfPhiiifffffffffffffffiiiiiifffffffffffffffffPKfS4_S4_iiS4_S4_S4_iiS4_S4_S4_S4_iiiS4_ifffi_param_40];
	ld.param.f32 	%f68, [_Z34recalculateDoseWithThresholdKernelPKsPfPhiiifffffffffffffffiiiiiifffffffffffffffffPKfS4_S4_iiS4_S4_S4_iiS4_S4_S4_S4_iiiS4_ifffi_param_41];
	ld.param.f32 	%f69, [_Z34recalculateDoseWithThresholdKernelPKsPfPhiiifffffffffffffffiiiiiifffffffffffffffffPKfS4_S4_iiS4_S4_S4_iiS4_S4_S4_S4_iiiS4_ifffi_param_42];
	ld.param.f32 	%f70, [_Z34recalculateDoseWithThresholdKernelPKsPfPhiiifffffffffffffffiiiiiifffffffffffffffffPKfS4_S4_iiS4_S4_S4_iiS4_S4_S4_S4_iiiS4_ifffi_param_43];
	ld.param.u64 	%rd20, [_Z34recalculateDoseWithThresholdKernelPKsPfPhiiifffffffffffffffiiiiiifffffffffffffffffPKfS4_S4_iiS4_S4_S4_iiS4_S4_S4_S4_iiiS4_ifffi_param_45];
	ld.param.u64 	%rd21, [_Z34recalculateDoseWithThresholdKernelPKsPfPhiiifffffffffffffffiiiiiifffffffffffffffffPKfS4_S4_iiS4_S4_S4_iiS4_S4_S4_S4_iiiS4_ifffi_param_46];
	ld.param.u32 	%r74, [_Z34recalculateDoseWithThresholdKernelPKsPfPhiiifffffffffffffffiiiiiifffffffffffffffffPKfS4_S4_iiS4_S4_S4_iiS4_S4_S4_S4_iiiS4_ifffi_param_48];
	ld.param.u64 	%rd22, [_Z34recalculateDoseWithThresholdKernelPKsPfPhiiifffffffffffffffiiiiiifffffffffffffffffPKfS4_S4_iiS4_S4_S4_iiS4_S4_S4_S4_iiiS4_ifffi_param_50];
	ld.param.u64 	%rd23, [_Z34recalculateDoseWithThresholdKernelPKsPfPhiiifffffffffffffffiiiiiifffffffffffffffffPKfS4_S4_iiS4_S4_S4_iiS4_S4_S4_S4_iiiS4_ifffi_param_51];
	ld.param.u32 	%r75, [_Z34recalculateDoseWithThresholdKernelPKsPfPhiiifffffffffffffffiiiiiifffffffffffffffffPKfS4_S4_iiS4_S4_S4_iiS4_S4_S4_S4_iiiS4_ifffi_param_52];
	ld.param.u32 	%r76, [_Z34recalculateDoseWithThresholdKernelPKsPfPhiiifffffffffffffffiiiiiifffffffffffffffffPKfS4_S4_iiS4_S4_S4_iiS4_S4_S4_S4_iiiS4_ifffi_param_53];
	ld.param.u64 	%rd24, [_Z34recalculateDoseWithThresholdKernelPKsPfPhiiifffffffffffffffiiiiiifffffffffffffffffPKfS4_S4_iiS4_S4_S4_iiS4_S4_S4_S4_iiiS4_ifffi_param_55];
	ld.param.u64 	%rd25, [_Z34recalculateDoseWithThresholdKernelPKsPfPhiiifffffffffffffffiiiiiifffffffffffffffffPKfS4_S4_iiS4_S4_S4_iiS4_S4_S4_S4_iiiS4_ifffi_param_56];
	ld.param.u32 	%r77, [_Z34recalculateDoseWithThresholdKernelPKsPfPhiiifffffffffffffffiiiiiifffffffffffffffffPKfS4_S4_iiS4_S4_S4_iiS4_S4_S4_S4_iiiS4_ifffi_param_58];
	ld.param.u32 	%r78, [_Z34recalculateDoseWithThresholdKernelPKsPfPhiiifffffffffffffffiiiiiifffffffffffffffffPKfS4_S4_iiS4_S4_S4_iiS4_S4_S4_S4_iiiS4_ifffi_param_59];
	ld.param.u64 	%rd26, [_Z34recalculateDoseWithThresholdKernelPKsPfPhiiifffffffffffffffiiiiiifffffffffffffffffPKfS4_S4_iiS4_S4_S4_iiS4_S4_S4_S4_iiiS4_ifffi_param_61];
	ld.param.u32 	%r79, [_Z34recalculateDoseWithThresholdKernelPKsPfPhiiifffffffffffffffiiiiiifffffffffffffffffPKfS4_S4_iiS4_S4_S4_iiS4_S4_S4_S4_iiiS4_ifffi_param_62];
	ld.param.f32 	%f71, [_Z34recalculateDoseWithThresholdKernelPKsPfPhiiifffffffffffffffiiiiiifffffffffffffffffPKfS4_S4_iiS4_S4_S4_iiS4_S4_S4_S4_iiiS4_ifffi_param_63];
	ld.param.f32 	%f72, [_Z34recalculateDoseWithThresholdKernelPKsPfPhiiifffffffffffffffiiiiiifffffffffffffffffPKfS4_S4_iiS4_S4_S4_iiS4_S4_S4_S4_iiiS4_ifffi_param_64];
	ld.param.f32 	%f73, [_Z34recalculateDoseWithThresholdKernelPKsPfPhiiifffffffffffffffiiiiiifffffffffffffffffPKfS4_S4_iiS4_S4_S4_iiS4_S4_S4_S4_iiiS4_ifffi_param_65];
	ld.param.u32 	%r80, [_Z34recalculateDoseWithThresholdKernelPKsPfPhiiifffffffffffffffiiiiiifffffffffffffffffPKfS4_S4_iiS4_S4_S4_iiS4_S4_S4_S4_iiiS4_ifffi_param_66];
	cvta.to.global.u64 	%rd1, %rd25;
	cvta.to.global.u64 	%rd2, %rd24;
	cvta.to.global.u64 	%rd3, %rd23;
	cvta.to.global.u64 	%rd4, %rd22;
	cvta.to.global.u64 	%rd5, %rd21;
	cvta.to.global.u64 	%rd6, %rd20;
	cvta.to.global.u64 	%rd7, %rd26;
	mov.u32 	%r82, %ctaid.x;
	mov.u32 	%r83, %ntid.x;
	mov.u32 	%r84, %tid.x;
	mad.lo.s32 	%r1, %r82, %r83, %r84;
	mov.u32 	%r85, %ctaid.y;
	mov.u32 	%r86, %ntid.y;
	mov.u32 	%r87, %tid.y;
	mad.lo.s32 	%r88, %r85, %r86, %r87;
	mov.u32 	%r89, %ctaid.z;
	mov.u32 	%r90, %ntid.z;
	mov.u32 	%r91, %tid.z;
	mad.lo.s32 	%r3, %r89, %r90, %r91;
	setp.ge.s32 	%p1, %r1, %r70;
	setp.ge.s32 	%p2, %r88, %r81;
	or.pred  	%p3, %p1, %p2;
	setp.ge.s32 	%p4, %r3, %r72;
	or.pred  	%p5, %p3, %p4;
	@%p5 bra 	$L__BB1_81;
	min.s32 	%r93, %r64, %r70;
	setp.lt.s32 	%p6, %r93, 2;
	setp.eq.s32 	%p7, %r1, 0;
	or.pred  	%p8, %p7, %p6;
	mov.b32 	%r150, 0;
	@%p8 bra 	$L__BB1_5;
	add.s32 	%r94, %r70, -1;
	setp.lt.s32 	%p9, %r1, %r94;
	@%p9 bra 	$L__BB1_4;
	add.s32 	%r150, %r64, -1;
	bra.uni 	$L__BB1_5;
$L__BB1_4:
	mul.lo.s32 	%r95, %r67, %r1;
	setp.lt.s32 	%p10, %r95, %r64;
	add.s32 	%r96, %r64, -1;
	selp.b32 	%r150, %r95, %r96, %p10;
$L__BB1_5:
	setp.lt.u32 	%p11, %r81, 2;
	setp.lt.s32 	%p12, %r65, 2;
	or.pred  	%p13, %p12, %p11;
	setp.eq.s32 	%p14, %r88, 0;
	or.pred  	%p15, %p14, %p13;
	mov.b32 	%r151, 0;
	@%p15 bra 	$L__BB1_9;
	add.s32 	%r98, %r81, -1;
	setp.lt.u32 	%p16, %r88, %r98;
	@%p16 bra 	$L__BB1_8;
	add.s32 	%r151, %r65, -1;
	bra.uni 	$L__BB1_9;
$L__BB1_8:
	ld.param.u32 	%r148, [_Z34recalculateDoseWithThresholdKernelPKsPfPhiiifffffffffffffffiiiiiifffffffffffffffffPKfS4_S4_iiS4_S4_S4_iiS4_S4_S4_S4_iiiS4_ifffi_param_22];
	mul.lo.s32 	%r99, %r148, %r88;
	setp.lt.s32 	%p17, %r99, %r65;
	add.s32 	%r100, %r65, -1;
	selp.b32 	%r151, %r99, %r100, %p17;
$L__BB1_9:
	setp.lt.u32 	%p18, %r72, 2;
	setp.lt.s32 	%p19, %r66, 2;
	or.pred  	%p20, %p19, %p18;
	setp.eq.s32 	%p21, %r3, 0;
	or.pred  	%p22, %p21, %p20;
	mov.b32 	%r152, 0;
	@%p22 bra 	$L__BB1_13;
	add.s32 	%r102, %r72, -1;
	setp.lt.u32 	%p23, %r3, %r102;
	@%p23 bra 	$L__BB1_12;
	add.s32 	%r152, %r66, -1;
	bra.uni 	$L__BB1_13;
$L__BB1_12:
	mul.lo.s32 	%r103, %r69, %r3;
	setp.lt.s32 	%p24, %r103, %r66;
	add.s32 	%r104, %r66, -1;
	selp.b32 	%r152, %r103, %r104, %p24;
$L__BB1_13:
	or.b32  	%r105, %r150, %r151;
	or.b32  	%r106, %r105, %r152;
	setp.lt.s32 	%p25, %r106, 0;
	setp.ge.s32 	%p26, %r150, %r64;
	setp.ge.s32 	%p27, %r151, %r65;
	or.pred  	%p28, %p26, %p27;
	or.pred  	%p29, %p28, %p25;
	setp.ge.s32 	%p30, %r152, %r66;
	or.pred  	%p31, %p29, %p30;
	@%p31 bra 	$L__BB1_81;
	mad.lo.s32 	%r107, %r152, %r65, %r151;
	mad.lo.s32 	%r13, %r107, %r64, %r150;
	setp.lt.s32 	%p32, %r80, 1;
	@%p32 bra 	$L__BB1_18;
	rem.u32 	%r108, %r150, %r80;
	setp.ne.s32 	%p33, %r108, 0;
	@%p33 bra 	$L__BB1_18;
	rem.u32 	%r109, %r151, %r80;
	setp.ne.s32 	%p34, %r109, 0;
	@%p34 bra 	$L__BB1_18;
	rem.u32 	%r110, %r152, %r80;
	setp.eq.s32 	%p35, %r110, 0;
	@%p35 bra 	$L__BB1_81;
$L__BB1_18:
	ld.param.u64 	%rd131, [_Z34recalculateDoseWithThresholdKernelPKsPfPhiiifffffffffffffffiiiiiifffffffffffffffffPKfS4_S4_iiS4_S4_S4_iiS4_S4_S4_S4_iiiS4_ifffi_param_1];
	cvta.to.global.u64 	%rd27, %rd131;
	mul.wide.s32 	%rd28, %r13, 4;
	add.s64 	%rd8, %rd27, %rd28;
	ld.global.f32 	%f74, [%rd8];
	setp.lt.f32 	%p36, %f74, %f73;
	@%p36 bra 	$L__BB1_81;
	ld.param.f32 	%f257, [_Z34recalculateDoseWithThresholdKernelPKsPfPhiiifffffffffffffffiiiiiifffffffffffffffffPKfS4_S4_iiS4_S4_S4_iiS4_S4_S4_S4_iiiS4_ifffi_param_39];
	ld.param.f32 	%f256, [_Z34recalculateDoseWithThresholdKernelPKsPfPhiiifffffffffffffffiiiiiifffffffffffffffffPKfS4_S4_iiS4_S4_S4_iiS4_S4_S4_S4_iiiS4_ifffi_param_34];
	ld.param.f32 	%f255, [_Z34recalculateDoseWithThresholdKernelPKsPfPhiiifffffffffffffffiiiiiifffffffffffffffffPKfS4_S4_iiS4_S4_S4_iiS4_S4_S4_S4_iiiS4_ifffi_param_33];
	ld.param.f32 	%f254, [_Z34recalculateDoseWithThresholdKernelPKsPfPhiiifffffffffffffffiiiiiifffffffffffffffffPKfS4_S4_iiS4_S4_S4_iiS4_S4_S4_S4_iiiS4_ifffi_param_17];
	ld.param.f32 	%f253, [_Z34recalculateDoseWithThresholdKernelPKsPfPhiiifffffffffffffffiiiiiifffffffffffffffffPKfS4_S4_iiS4_S4_S4_iiS4_S4_S4_S4_iiiS4_ifffi_param_15];
	ld.param.f32 	%f252, [_Z34recalculateDoseWithThresholdKernelPKsPfPhiiifffffffffffffffiiiiiifffffffffffffffffPKfS4_S4_iiS4_S4_S4_iiS4_S4_S4_S4_iiiS4_ifffi_param_12];
	ld.param.f32 	%f251, [_Z34recalculateDoseWithThresholdKernelPKsPfPhiiifffffffffffffffiiiiiifffffffffffffffffPKfS4_S4_iiS4_S4_S4_iiS4_S4_S4_S4_iiiS4_ifffi_param_7];
	cvt.rn.f32.u32 	%f75, %r150;
	mul.f32 	%f76, %f42, %f75;
	fma.rn.f32 	%f77, %f252, %f76, %f45;
	cvt.rn.f32.u32 	%f78, %r151;
	mul.f32 	%f79, %f251, %f78;
	fma.rn.f32 	%f80, %f253, %f79, %f77;
	cvt.rn.f32.u32 	%f81, %r152;
	mul.f32 	%f82, %f44, %f81;
	fma.rn.f32 	%f83, %f54, %f82, %f80;
	fma.rn.f32 	%f84, %f49, %f76, %f46;
	fma.rn.f32 	%f85, %f52, %f79, %f84;
	fma.rn.f32 	%f86, %f55, %f82, %f85;
	fma.rn.f32 	%f87, %f50, %f76, %f47;
	fma.rn.f32 	%f88, %f254, %f79, %f87;
	fma.rn.f32 	%f89, %f56, %f82, %f88;
	sub.f32 	%f90, %f83, %f57;
	sub.f32 	%f91, %f86, %f58;
	sub.f32 	%f92, %f89, %f59;
	mul.f32 	%f93, %f91, %f91;
	fma.rn.f32 	%f94, %f90, %f90, %f93;
	fma.rn.f32 	%f95, %f92, %f92, %f94;
	sqrt.rn.f32 	%f1, %f95;
	mul.f32 	%f96, %f256, %f91;
	fma.rn.f32 	%f97, %f255, %f90, %f96;
	fma.rn.f32 	%f2, %f62, %f92, %f97;
	mul.f32 	%f98, %f64, %f91;
	fma.rn.f32 	%f99, %f63, %f90, %f98;
	fma.rn.f32 	%f3, %f65, %f92, %f99;
	mul.f32 	%f100, %f67, %f91;
	fma.rn.f32 	%f101, %f257, %f90, %f100;
	fma.rn.f32 	%f4, %f68, %f92, %f101;
	setp.lt.s32 	%p37, %r79, 1;
	abs.f32 	%f102, %f71;
	setp.equ.f32 	%p38, %f102, 0f7F800000;
	or.pred  	%p39, %p37, %p38;
	@%p39 bra 	$L__BB1_30;
	setp.le.f32 	%p40, %f72, 0f00000000;
	mov.f32 	%f258, 0f00000000;
	mov.f32 	%f259, %f4;
	@%p40 bra 	$L__BB1_31;
	abs.f32 	%f105, %f4;
	setp.equ.f32 	%p41, %f105, 0f7F800000;
	setp.le.f32 	%p42, %f4, %f71;
	or.pred  	%p43, %p41, %p42;
	mov.f32 	%f259, %f258;
	@%p43 bra 	$L__BB1_31;
	sub.f32 	%f5, %f4, %f71;
	setp.le.f32 	%p44, %f5, 0f00000000;
	mov.f32 	%f259, %f258;
	@%p44 bra 	$L__BB1_31;
	div.rn.f32 	%f6, %f5, %f72;
	setp.geu.f32 	%p45, %f6, 0f3F800000;
	@%p45 bra 	$L__BB1_25;
	ld.global.f32 	%f118, [%rd7];
	mul.f32 	%f259, %f6, %f118;
	bra.uni 	$L__BB1_31;
$L__BB1_25:
	setp.ne.s32 	%p46, %r79, 1;
	@%p46 bra 	$L__BB1_27;
	ld.global.f32 	%f259, [%rd7];
	bra.uni 	$L__BB1_31;
$L__BB1_27:
	cvt.rmi.f32.f32 	%f107, %f6;
	cvt.rzi.s32.f32 	%r14, %f107;
	add.s32 	%r15, %r79, -1;
	setp.lt.s32 	%p47, %r14, %r15;
	@%p47 bra 	$L__BB1_29;
	mul.wide.u32 	%rd29, %r15, 4;
	add.s64 	%rd30, %rd7, %rd29;
	ld.global.f32 	%f108, [%rd30];
	add.s32 	%r111, %r79, -2;
	mul.wide.u32 	%rd31, %r111, 4;
	add.s64 	%rd32, %rd7, %rd31;
	ld.global.f32 	%f109, [%rd32];
	sub.f32 	%f110, %f108, %f109;
	cvt.rn.f32.u32 	%f111, %r15;
	sub.f32 	%f112, %f6, %f111;
	fma.rn.f32 	%f259, %f112, %f110, %f108;
	bra.uni 	$L__BB1_31;
$L__BB1_29:
	mul.wide.s32 	%rd33, %r14, 4;
	add.s64 	%rd34, %rd7, %rd33;
	ld.global.f32 	%f113, [%rd34];
	ld.global.f32 	%f114, [%rd34+4];
	cvt.rn.f32.s32 	%f115, %r14;
	sub.f32 	%f116, %f6, %f115;
	sub.f32 	%f117, %f114, %f113;
	fma.rn.f32 	%f259, %f116, %f117, %f113;
	bra.uni 	$L__BB1_31;
$L__BB1_30:
	setp.lt.f32 	%p48, %f4, 0f00000000;
	selp.f32 	%f259, 0f00000000, %f4, %p48;
$L__BB1_31:
	ld.param.u32 	%r149, [_Z34recalculateDoseWithThresholdKernelPKsPfPhiiifffffffffffffffiiiiiifffffffffffffffffPKfS4_S4_iiS4_S4_S4_iiS4_S4_S4_S4_iiiS4_ifffi_param_47];
	mul.f32 	%f119, %f3, %f3;
	fma.rn.f32 	%f120, %f2, %f2, %f119;
	sqrt.rn.f32 	%f121, %f120;
	mov.f32 	%f122, 0f44480000;
	div.rn.f32 	%f13, %f122, %f1;
	mul.f32 	%f123, %f13, %f121;
	min.f32 	%f14, %f259, 0f43E10000;
	min.f32 	%f15, %f259, 0f4379FFFF;
	min.f32 	%f16, %f123, 0f426FFFFD;
	add.s32 	%r16, %r149, -1;
	setp.lt.s32 	%p49, %r149, 2;
	mov.b32 	%r154, 0;
	mov.u32 	%r155, %r154;
	@%p49 bra 	$L__BB1_36;
	mov.b32 	%r153, 0;
$L__BB1_33:
	mul.wide.u32 	%rd35, %r153, 4;
	add.s64 	%rd9, %rd6, %rd35;
	ld.global.f32 	%f124, [%rd9];
	setp.ltu.f32 	%p50, %f14, %f124;
	@%p50 bra 	$L__BB1_35;
	add.s32 	%r155, %r153, 1;
	ld.global.f32 	%f125, [%rd9+4];
	setp.lt.f32 	%p51, %f14, %f125;
	mov.u32 	%r154, %r153;
	@%p51 bra 	$L__BB1_36;
$L__BB1_35:
	add.s32 	%r153, %r153, 1;
	setp.ne.s32 	%p52, %r153, %r16;
	mov.b32 	%r154, 0;
	mov.u32 	%r155, %r154;
	@%p52 bra 	$L__BB1_33;
$L__BB1_36:
	mul.wide.s32 	%rd36, %r16, 4;
	add.s64 	%rd37, %rd6, %rd36;
	ld.global.f32 	%f126, [%rd37];
	setp.ge.f32 	%p53, %f14, %f126;
	selp.b32 	%r22, %r16, %r154, %p53;
	selp.b32 	%r23, %r16, %r155, %p53;
	add.s32 	%r24, %r74, -1;
	setp.lt.s32 	%p54, %r74, 2;
	mov.b32 	%r157, 0;
	mov.u32 	%r158, %r157;
	@%p54 bra 	$L__BB1_41;
	mov.b32 	%r156, 0;
$L__BB1_38:
	mul.wide.u32 	%rd38, %r156, 4;
	add.s64 	%rd10, %rd5, %rd38;
	ld.global.f32 	%f127, [%rd10];
	setp.ltu.f32 	%p55, %f69, %f127;
	@%p55 bra 	$L__BB1_40;
	add.s32 	%r158, %r156, 1;
	ld.global.f32 	%f128, [%rd10+4];
	setp.lt.f32 	%p56, %f69, %f128;
	mov.u32 	%r157, %r156;
	@%p56 bra 	$L__BB1_41;
$L__BB1_40:
	add.s32 	%r156, %r156, 1;
	setp.ne.s32 	%p57, %r156, %r24;
	mov.b32 	%r157, 0;
	mov.u32 	%r158, %r157;
	@%p57 bra 	$L__BB1_38;
$L__BB1_41:
	ld.param.u64 	%rd134, [_Z34recalculateDoseWithThresholdKernelPKsPfPhiiifffffffffffffffiiiiiifffffffffffffffffPKfS4_S4_iiS4_S4_S4_iiS4_S4_S4_S4_iiiS4_ifffi_param_44];
	cvta.to.global.u64 	%rd39, %rd134;
	mul.wide.s32 	%rd40, %r24, 4;
	add.s64 	%rd41, %rd5, %rd40;
	ld.global.f32 	%f129, [%rd41];
	setp.ge.f32 	%p58, %f69, %f129;
	selp.b32 	%r30, %r24, %r157, %p58;
	selp.b32 	%r31, %r24, %r158, %p58;
	mul.lo.s32 	%r118, %r22, %r74;
	add.s32 	%r119, %r30, %r118;
	mul.wide.s32 	%rd42, %r119, 4;
	add.s64 	%rd43, %rd39, %rd42;
	ld.global.f32 	%f260, [%rd43];
	add.s32 	%r120, %r31, %r118;
	mul.wide.s32 	%rd44, %r120, 4;
	add.s64 	%rd45, %rd39, %rd44;
	ld.global.f32 	%f18, [%rd45];
	mul.lo.s32 	%r121, %r23, %r74;
	add.s32 	%r122, %r30, %r121;
	mul.wide.s32 	%rd46, %r122, 4;
	add.s64 	%rd47, %rd39, %rd46;
	ld.global.f32 	%f19, [%rd47];
	add.s32 	%r123, %r31, %r121;
	mul.wide.s32 	%rd48, %r123, 4;
	add.s64 	%rd49, %rd39, %rd48;
	ld.global.f32 	%f20, [%rd49];
	setp.eq.s32 	%p59, %r22, %r23;
	setp.eq.s32 	%p60, %r30, %r31;
	and.pred  	%p61, %p59, %p60;
	@%p61 bra 	$L__BB1_47;
	setp.ne.s32 	%p62, %r22, %r23;
	@%p62 bra 	$L__BB1_44;
	mul.wide.s32 	%rd62, %r30, 4;
	add.s64 	%rd63, %rd5, %rd62;
	ld.global.f32 	%f156, [%rd63];
	sub.f32 	%f157, %f69, %f156;
	mul.wide.s32 	%rd64, %r31, 4;
	add.s64 	%rd65, %rd5, %rd64;
	ld.global.f32 	%f158, [%rd65];
	sub.f32 	%f159, %f158, %f156;
	div.rn.f32 	%f160, %f157, %f159;
	mov.f32 	%f161, 0f3F800000;
	sub.f32 	%f162, %f161, %f160;
	mul.f32 	%f163, %f260, %f162;
	fma.rn.f32 	%f260, %f18, %f160, %f163;
	bra.uni 	$L__BB1_47;
$L__BB1_44:
	setp.ne.s32 	%p63, %r30, %r31;
	@%p63 bra 	$L__BB1_46;
	mul.wide.s32 	%rd58, %r22, 4;
	add.s64 	%rd59, %rd6, %rd58;
	ld.global.f32 	%f148, [%rd59];
	sub.f32 	%f149, %f14, %f148;
	mul.wide.s32 	%rd60, %r23, 4;
	add.s64 	%rd61, %rd6, %rd60;
	ld.global.f32 	%f150, [%rd61];
	sub.f32 	%f151, %f150, %f148;
	div.rn.f32 	%f152, %f149, %f151;
	mov.f32 	%f153, 0f3F800000;
	sub.f32 	%f154, %f153, %f152;
	mul.f32 	%f155, %f260, %f154;
	fma.rn.f32 	%f260, %f19, %f152, %f155;
	bra.uni 	$L__BB1_47;
$L__BB1_46:
	mul.wide.s32 	%rd50, %r22, 4;
	add.s64 	%rd51, %rd6, %rd50;
	ld.global.f32 	%f130, [%rd51];
	sub.f32 	%f131, %f14, %f130;
	mul.wide.s32 	%rd52, %r23, 4;
	add.s64 	%rd53, %rd6, %rd52;
	ld.global.f32 	%f132, [%rd53];
	sub.f32 	%f133, %f132, %f130;
	div.rn.f32 	%f134, %f131, %f133;
	mul.wide.s32 	%rd54, %r30, 4;
	add.s64 	%rd55, %rd5, %rd54;
	ld.global.f32 	%f135, [%rd55];
	sub.f32 	%f136, %f69, %f135;
	mul.wide.s32 	%rd56, %r31, 4;
	add.s64 	%rd57, %rd5, %rd56;
	ld.global.f32 	%f137, [%rd57];
	sub.f32 	%f138, %f137, %f135;
	div.rn.f32 	%f139, %f136, %f138;
	mov.f32 	%f140, 0f3F800000;
	sub.f32 	%f141, %f140, %f134;
	mul.f32 	%f142, %f260, %f141;
	fma.rn.f32 	%f143, %f19, %f134, %f142;
	mul.f32 	%f144, %f18, %f141;
	fma.rn.f32 	%f145, %f20, %f134, %f144;
	sub.f32 	%f146, %f140, %f139;
	mul.f32 	%f147, %f139, %f145;
	fma.rn.f32 	%f260, %f143, %f146, %f147;
$L__BB1_47:
	mul.f32 	%f164, %f69, %f1;
	div.rn.f32 	%f25, %f164, 0f44480000;
	add.s32 	%r32, %r75, -1;
	setp.lt.s32 	%p64, %r75, 2;
	mov.b32 	%r160, 0;
	mov.u32 	%r161, %r160;
	@%p64 bra 	$L__BB1_52;
	mov.b32 	%r159, 0;
$L__BB1_49:
	mul.wide.u32 	%rd66, %r159, 4;
	add.s64 	%rd11, %rd4, %rd66;
	ld.global.f32 	%f165, [%rd11];
	setp.ltu.f32 	%p65, %f14, %f165;
	@%p65 bra 	$L__BB1_51;
	add.s32 	%r161, %r159, 1;
	ld.global.f32 	%f166, [%rd11+4];
	setp.lt.f32 	%p66, %f14, %f166;
	mov.u32 	%r160, %r159;
	@%p66 bra 	$L__BB1_52;
$L__BB1_51:
	add.s32 	%r159, %r159, 1;
	setp.ne.s32 	%p67, %r159, %r32;
	mov.b32 	%r160, 0;
	mov.u32 	%r161, %r160;
	@%p67 bra 	$L__BB1_49;
$L__BB1_52:
	mul.wide.s32 	%rd67, %r32, 4;
	add.s64 	%rd68, %rd4, %rd67;
	ld.global.f32 	%f167, [%rd68];
	setp.ge.f32 	%p68, %f14, %f167;
	selp.b32 	%r38, %r32, %r160, %p68;
	selp.b32 	%r39, %r32, %r161, %p68;
	add.s32 	%r40, %r76, -1;
	setp.lt.s32 	%p69, %r76, 2;
	mov.b32 	%r163, 0;
	mov.u32 	%r164, %r163;
	@%p69 bra 	$L__BB1_57;
	mov.b32 	%r162, 0;
$L__BB1_54:
	mul.wide.u32 	%rd69, %r162, 4;
	add.s64 	%rd12, %rd3, %rd69;
	ld.global.f32 	%f168, [%rd12];
	setp.ltu.f32 	%p70, %f25, %f168;
	@%p70 bra 	$L__BB1_56;
	add.s32 	%r164, %r162, 1;
	ld.global.f32 	%f169, [%rd12+4];
	setp.lt.f32 	%p71, %f25, %f169;
	mov.u32 	%r163, %r162;
	@%p71 bra 	$L__BB1_57;
$L__BB1_56:
	add.s32 	%r162, %r162, 1;
	setp.ne.s32 	%p72, %r162, %r40;
	mov.b32 	%r163, 0;
	mov.u32 	%r164, %r163;
	@%p72 bra 	$L__BB1_54;
$L__BB1_57:
	ld.param.u64 	%rd135, [_Z34recalculateDoseWithThresholdKernelPKsPfPhiiifffffffffffffffiiiiiifffffffffffffffffPKfS4_S4_iiS4_S4_S4_iiS4_S4_S4_S4_iiiS4_ifffi_param_49];
	cvta.to.global.u64 	%rd70, %rd135;
	mul.wide.s32 	%rd71, %r40, 4;
	add.s64 	%rd72, %rd3, %rd71;
	ld.global.f32 	%f170, [%rd72];
	setp.ge.f32 	%p73, %f25, %f170;
	selp.b32 	%r46, %r40, %r163, %p73;
	selp.b32 	%r47, %r40, %r164, %p73;
	mul.lo.s32 	%r130, %r38, %r76;
	add.s32 	%r131, %r46, %r130;
	mul.wide.s32 	%rd73, %r131, 4;
	add.s64 	%rd74, %rd70, %rd73;
	ld.global.f32 	%f261, [%rd74];
	add.s32 	%r132, %r47, %r130;
	mul.wide.s32 	%rd75, %r132, 4;
	add.s64 	%rd76, %rd70, %rd75;
	ld.global.f32 	%f27, [%rd76];
	mul.lo.s32 	%r133, %r39, %r76;
	add.s32 	%r134, %r46, %r133;
	mul.wide.s32 	%rd77, %r134, 4;
	add.s64 	%rd78, %rd70, %rd77;
	ld.global.f32 	%f28, [%rd78];
	add.s32 	%r135, %r47, %r133;
	mul.wide.s32 	%rd79, %r135, 4;
	add.s64 	%rd80, %rd70, %rd79;
	ld.global.f32 	%f29, [%rd80];
	setp.eq.s32 	%p74, %r38, %r39;
	setp.eq.s32 	%p75, %r46, %r47;
	and.pred  	%p76, %p74, %p75;
	@%p76 bra 	$L__BB1_63;
	setp.ne.s32 	%p77, %r38, %r39;
	@%p77 bra 	$L__BB1_60;
	mul.wide.s32 	%rd93, %r46, 4;
	add.s64 	%rd94, %rd3, %rd93;
	ld.global.f32 	%f197, [%rd94];
	sub.f32 	%f198, %f25, %f197;
	mul.wide.s32 	%rd95, %r47, 4;
	add.s64 	%rd96, %rd3, %rd95;
	ld.global.f32 	%f199, [%rd96];
	sub.f32 	%f200, %f199, %f197;
	div.rn.f32 	%f201, %f198, %f200;
	mov.f32 	%f202, 0f3F800000;
	sub.f32 	%f203, %f202, %f201;
	mul.f32 	%f204, %f261, %f203;
	fma.rn.f32 	%f261, %f27, %f201, %f204;
	bra.uni 	$L__BB1_63;
$L__BB1_60:
	setp.ne.s32 	%p78, %r46, %r47;
	@%p78 bra 	$L__BB1_62;
	mul.wide.s32 	%rd89, %r38, 4;
	add.s64 	%rd90, %rd4, %rd89;
	ld.global.f32 	%f189, [%rd90];
	sub.f32 	%f190, %f14, %f189;
	mul.wide.s32 	%rd91, %r39, 4;
	add.s64 	%rd92, %rd4, %rd91;
	ld.global.f32 	%f191, [%rd92];
	sub.f32 	%f192, %f191, %f189;
	div.rn.f32 	%f193, %f190, %f192;
	mov.f32 	%f194, 0f3F800000;
	sub.f32 	%f195, %f194, %f193;
	mul.f32 	%f196, %f261, %f195;
	fma.rn.f32 	%f261, %f28, %f193, %f196;
	bra.uni 	$L__BB1_63;
$L__BB1_62:
	mul.wide.s32 	%rd81, %r38, 4;
	add.s64 	%rd82, %rd4, %rd81;
	ld.global.f32 	%f171, [%rd82];
	sub.f32 	%f172, %f14, %f171;
	mul.wide.s32 	%rd83, %r39, 4;
	add.s64 	%rd84, %rd4, %rd83;
	ld.global.f32 	%f173, [%rd84];
	sub.f32 	%f174, %f173, %f171;
	div.rn.f32 	%f175, %f172, %f174;
	mul.wide.s32 	%rd85, %r46, 4;
	add.s64 	%rd86, %rd3, %rd85;
	ld.global.f32 	%f176, [%rd86];
	sub.f32 	%f177, %f25, %f176;
	mul.wide.s32 	%rd87, %r47, 4;
	add.s64 	%rd88, %rd3, %rd87;
	ld.global.f32 	%f178, [%rd88];
	sub.f32 	%f179, %f178, %f176;
	div.rn.f32 	%f180, %f177, %f179;
	mov.f32 	%f181, 0f3F800000;
	sub.f32 	%f182, %f181, %f175;
	mul.f32 	%f183, %f261, %f182;
	fma.rn.f32 	%f184, %f28, %f175, %f183;
	mul.f32 	%f185, %f27, %f182;
	fma.rn.f32 	%f186, %f29, %f175, %f185;
	sub.f32 	%f187, %f181, %f180;
	mul.f32 	%f188, %f180, %f186;
	fma.rn.f32 	%f261, %f184, %f187, %f188;
$L__BB1_63:
	add.s32 	%r48, %r77, -1;
	setp.lt.s32 	%p79, %r77, 2;
	mov.b32 	%r166, 0;
	mov.u32 	%r167, %r166;
	@%p79 bra 	$L__BB1_68;
	mov.b32 	%r165, 0;
$L__BB1_65:
	mul.wide.u32 	%rd97, %r165, 4;
	add.s64 	%rd13, %rd2, %rd97;
	ld.global.f32 	%f205, [%rd13];
	setp.ltu.f32 	%p80, %f15, %f205;
	@%p80 bra 	$L__BB1_67;
	add.s32 	%r167, %r165, 1;
	ld.global.f32 	%f206, [%rd13+4];
	setp.lt.f32 	%p81, %f15, %f206;
	mov.u32 	%r166, %r165;
	@%p81 bra 	$L__BB1_68;
$L__BB1_67:
	add.s32 	%r165, %r165, 1;
	setp.ne.s32 	%p82, %r165, %r48;
	mov.b32 	%r166, 0;
	mov.u32 	%r167, %r166;
	@%p82 bra 	$L__BB1_65;
$L__BB1_68:
	mul.wide.s32 	%rd98, %r48, 4;
	add.s64 	%rd99, %rd2, %rd98;
	ld.global.f32 	%f207, [%rd99];
	setp.ge.f32 	%p83, %f15, %f207;
	selp.b32 	%r54, %r48, %r166, %p83;
	selp.b32 	%r55, %r48, %r167, %p83;
	add.s32 	%r56, %r78, -1;
	setp.lt.s32 	%p84, %r78, 2;
	mov.b32 	%r169, 0;
	mov.u32 	%r170, %r169;
	@%p84 bra 	$L__BB1_73;
	mov.b32 	%r168, 0;
$L__BB1_70:
	mul.wide.u32 	%rd100, %r168, 4;
	add.s64 	%rd14, %rd1, %rd100;
	ld.global.f32 	%f208, [%rd14];
	setp.ltu.f32 	%p85, %f16, %f208;
	@%p85 bra 	$L__BB1_72;
	add.s32 	%r170, %r168, 1;
	ld.global.f32 	%f209, [%rd14+4];
	setp.lt.f32 	%p86, %f16, %f209;
	mov.u32 	%r169, %r168;
	@%p86 bra 	$L__BB1_73;
$L__BB1_72:
	add.s32 	%r168, %r168, 1;
	setp.ne.s32 	%p87, %r168, %r56;
	mov.b32 	%r169, 0;
	mov.u32 	%r170, %r169;
	@%p87 bra 	$L__BB1_70;
$L__BB1_73:
	ld.param.u64 	%rd136, [_Z34recalculateDoseWithThresholdKernelPKsPfPhiiifffffffffffffffiiiiiifffffffffffffffffPKfS4_S4_iiS4_S4_S4_iiS4_S4_S4_S4_iiiS4_ifffi_param_54];
	cvta.to.global.u64 	%rd101, %rd136;
	mul.wide.s32 	%rd102, %r56, 4;
	add.s64 	%rd103, %rd1, %rd102;
	ld.global.f32 	%f210, [%rd103];
	setp.ge.f32 	%p88, %f16, %f210;
	selp.b32 	%r62, %r56, %r169, %p88;
	selp.b32 	%r63, %r56, %r170, %p88;
	mul.lo.s32 	%r142, %r54, %r78;
	add.s32 	%r143, %r62, %r142;
	mul.wide.s32 	%rd104, %r143, 4;
	add.s64 	%rd105, %rd101, %rd104;
	ld.global.f32 	%f262, [%rd105];
	add.s32 	%r144, %r63, %r142;
	mul.wide.s32 	%rd106, %r144, 4;
	add.s64 	%rd107, %rd101, %rd106;
	ld.global.f32 	%f35, [%rd107];
	mul.lo.s32 	%r145, %r55, %r78;
	add.s32 	%r146, %r62, %r145;
	mul.wide.s32 	%rd108, %r146, 4;
	add.s64 	%rd109, %rd101, %rd108;
	ld.global.f32 	%f36, [%rd109];
	add.s32 	%r147, %r63, %r145;
	mul.wide.s32 	%rd110, %r147, 4;
	add.s64 	%rd111, %rd101, %rd110;
	ld.global.f32 	%f37, [%rd111];
	setp.eq.s32 	%p89, %r54, %r55;
	setp.eq.s32 	%p90, %r62, %r63;
	and.pred  	%p91, %p89, %p90;
	@%p91 bra 	$L__BB1_79;
	setp.ne.s32 	%p92, %r54, %r55;
	@%p92 bra 	$L__BB1_76;
	mul.wide.s32 	%rd124, %r62, 4;
	add.s64 	%rd125, %rd1, %rd124;
	ld.global.f32 	%f237, [%rd125];
	sub.f32 	%f238, %f16, %f237;
	mul.wide.s32 	%rd126, %r63, 4;
	add.s64 	%rd127, %rd1, %rd126;
	ld.global.f32 	%f239, [%rd127];
	sub.f32 	%f240, %f239, %f237;
	div.rn.f32 	%f241, %f238, %f240;
	mov.f32 	%f242, 0f3F800000;
	sub.f32 	%f243, %f242, %f241;
	mul.f32 	%f244, %f262, %f243;
	fma.rn.f32 	%f262, %f35, %f241, %f244;
	bra.uni 	$L__BB1_79;
$L__BB1_76:
	setp.ne.s32 	%p93, %r62, %r63;
	@%p93 bra 	$L__BB1_78;
	mul.wide.s32 	%rd120, %r54, 4;
	add.s64 	%rd121, %rd2, %rd120;
	ld.global.f32 	%f229, [%rd121];
	sub.f32 	%f230, %f15, %f229;
	mul.wide.s32 	%rd122, %r55, 4;
	add.s64 	%rd123, %rd2, %rd122;
	ld.global.f32 	%f231, [%rd123];
	sub.f32 	%f232, %f231, %f229;
	div.rn.f32 	%f233, %f230, %f232;
	mov.f32 	%f234, 0f3F800000;
	sub.f32 	%f235, %f234, %f233;
	mul.f32 	%f236, %f262, %f235;
	fma.rn.f32 	%f262, %f36, %f233, %f236;
	bra.uni 	$L__BB1_79;
$L__BB1_78:
	mul.wide.s32 	%rd112, %r54, 4;
	add.s64 	%rd113, %rd2, %rd112;
	ld.global.f32 	%f211, [%rd113];
	sub.f32 	%f212, %f15, %f211;
	mul.wide.s32 	%rd114, %r55, 4;
	add.s64 	%rd115, %rd2, %rd114;
	ld.global.f32 	%f213, [%rd115];
	sub.f32 	%f214, %f213, %f211;
	div.rn.f32 	%f215, %f212, %f214;
	mul.wide.s32 	%rd116, %r62, 4;
	add.s64 	%rd117, %rd1, %rd116;
	ld.global.f32 	%f216, [%rd117];
	sub.f32 	%f217, %f16, %f216;
	mul.wide.s32 	%rd118, %r63, 4;
	add.s64 	%rd119, %rd1, %rd118;
	ld.global.f32 	%f218, [%rd119];
	sub.f32 	%f219, %f218, %f216;
	div.rn.f32 	%f220, %f217, %f219;
	mov.f32 	%f221, 0f3F800000;
	sub.f32 	%f222, %f221, %f215;
	mul.f32 	%f223, %f262, %f222;
	fma.rn.f32 	%f224, %f36, %f215, %f223;
	mul.f32 	%f225, %f35, %f222;
	fma.rn.f32 	%f226, %f37, %f215, %f225;
	sub.f32 	%f227, %f221, %f220;
	mul.f32 	%f228, %f220, %f226;
	fma.rn.f32 	%f262, %f224, %f227, %f228;
$L__BB1_79:
	ld.param.u64 	%rd132, [_Z34recalculateDoseWithThresholdKernelPKsPfPhiiifffffffffffffffiiiiiifffffffffffffffffPKfS4_S4_iiS4_S4_S4_iiS4_S4_S4_S4_iiiS4_ifffi_param_2];
	mul.f32 	%f245, %f13, %f13;
	mul.f32 	%f246, %f260, 0f3C23D70A;
	mul.f32 	%f247, %f246, %f261;
	mul.f32 	%f248, %f247, %f262;
	mul.f32 	%f249, %f245, %f248;
	mul.f32 	%f250, %f70, %f249;
	st.global.f32 	[%rd8], %f250;
	setp.eq.s64 	%p94, %rd132, 0;
	@%p94 bra 	$L__BB1_81;
	ld.param.u64 	%rd133, [_Z34recalculateDoseWithThresholdKernelPKsPfPhiiifffffffffffffffiiiiiifffffffffffffffffPKfS4_S4_iiS4_S4_S4_iiS4_S4_S4_S4_iiiS4_ifffi_param_2];
	cvt.s64.s32 	%rd128, %r13;
	cvta.to.global.u64 	%rd129, %rd133;
	add.s64 	%rd130, %rd129, %rd128;
	mov.b16 	%rs1, 1;
	st.global.u8 	[%rd130], %rs1;
$L__BB1_81:
	ret;

}
	// .globl	_Z23interpolateVolumeKernelPfPKhiiii
.visible .entry _Z23interpolateVolumeKernelPfPKhiiii(
	.param .u64 .ptr .align 1 _Z23interpolateVolumeKernelPfPKhiiii_param_0,
	.param .u64 .ptr .align 1 _Z23interpolateVolumeKernelPfPKhiiii_param_1,
	.param .u32 _Z23interpolateVolumeKernelPfPKhiiii_param_2,
	.param .u32 _Z23interpolateVolumeKernelPfPKhiiii_param_3,
	.param .u32 _Z23interpolateVolumeKernelPfPKhiiii_param_4,
	.param .u32 _Z23interpolateVolumeKernelPfPKhiiii_param_5
)
{
	.reg .pred 	%p<13>;
	.reg .b16 	%rs<2>;
	.reg .b32 	%r<60>;
	.reg .b32 	%f<45>;
	.reg .b64 	%rd<25>;

	ld.param.u64 	%rd3, [_Z23interpolateVolumeKernelPfPKhiiii_param_0];
	ld.param.u64 	%rd2, [_Z23interpolateVolumeKernelPfPKhiiii_param_1];
	ld.param.u32 	%r14, [_Z23interpolateVolumeKernelPfPKhiiii_param_2];
	ld.param.u32 	%r18, [_Z23interpolateVolumeKernelPfPKhiiii_param_3];
	ld.param.u32 	%r16, [_Z23interpolateVolumeKernelPfPKhiiii_param_4];
	ld.param.u32 	%r17, [_Z23interpolateVolumeKernelPfPKhiiii_param_5];
	cvta.to.global.u64 	%rd1, %rd3;
	mov.u32 	%r19, %ctaid.x;
	mov.u32 	%r20, %ntid.x;
	mov.u32 	%r21, %tid.x;
	mad.lo.s32 	%r1, %r19, %r20, %r21;
	mov.u32 	%r22, %ctaid.y;
	mov.u32 	%r23, %ntid.y;
	mov.u32 	%r24, %tid.y;
	mad.lo.s32 	%r25, %r22, %r23, %r24;
	mov.u32 	%r26, %ctaid.z;
	mov.u32 	%r27, %ntid.z;
	mov.u32 	%r28, %tid.z;
	mad.lo.s32 	%r3, %r26, %r27, %r28;
	setp.ge.s32 	%p1, %r1, %r14;
	setp.ge.s32 	%p2, %r25, %r18;
	or.pred  	%p3, %p1, %p2;
	setp.ge.s32 	%p4, %r3, %r16;
	or.pred  	%p5, %p3, %p4;
	@%p5 bra 	$L__BB2_12;
	cvta.to.global.u64 	%rd4, %rd2;
	mad.lo.s32 	%r29, %r18, %r3, %r25;
	mad.lo.s32 	%r4, %r29, %r14, %r1;
	cvt.s64.s32 	%rd5, %r4;
	add.s64 	%rd6, %rd4, %rd5;
	ld.global.u8 	%rs1, [%rd6];
	setp.ne.s16 	%p6, %rs1, 0;
	@%p6 bra 	$L__BB2_12;
	rem.s32 	%r30, %r1, %r17;
	setp.ne.s32 	%p7, %r30, 0;
	@%p7 bra 	$L__BB2_12;
	rem.s32 	%r31, %r25, %r17;
	setp.ne.s32 	%p8, %r31, 0;
	@%p8 bra 	$L__BB2_12;
	rem.s32 	%r32, %r3, %r17;
	setp.ne.s32 	%p9, %r32, 0;
	@%p9 bra 	$L__BB2_12;
	shl.b32 	%r33, %r17, 1;
	rem.s32 	%r5, %r1, %r33;
	sub.s32 	%r6, %r1, %r5;
	add.s32 	%r34, %r6, %r33;
	rem.s32 	%r7, %r25, %r33;
	sub.s32 	%r8, %r25, %r7;
	add.s32 	%r35, %r8, %r33;
	rem.s32 	%r9, %r3, %r33;
	sub.s32 	%r10, %r3, %r9;
	add.s32 	%r36, %r10, %r33;
	add.s32 	%r37, %r14, -1;
	min.s32 	%r11, %r34, %r37;
	add.s32 	%r38, %r18, -1;
	min.s32 	%r12, %r35, %r38;
	add.s32 	%r39, %r16, -1;
	min.s32 	%r13, %r36, %r39;
	mul.lo.s32 	%r40, %r18, %r14;
	mul.lo.s32 	%r41, %r40, %r10;
	mul.lo.s32 	%r42, %r8, %r14;
	add.s32 	%r43, %r41, %r42;
	add.s32 	%r44, %r43, %r6;
	mul.wide.s32 	%rd7, %r44, 4;
	add.s64 	%rd8, %rd1, %rd7;
	ld.global.f32 	%f1, [%rd8];
	add.s32 	%r45, %r43, %r11;
	mul.wide.s32 	%rd9, %r45, 4;
	add.s64 	%rd10, %rd1, %rd9;
	ld.global.f32 	%f2, [%rd10];
	mul.lo.s32 	%r46, %r12, %r14;
	add.s32 	%r47, %r41, %r46;
	add.s32 	%r48, %r47, %r6;
	mul.wide.s32 	%rd11, %r48, 4;
	add.s64 	%rd12, %rd1, %rd11;
	ld.global.f32 	%f3, [%rd12];
	add.s32 	%r49, %r47, %r11;
	mul.wide.s32 	%rd13, %r49, 4;
	add.s64 	%rd14, %rd1, %rd13;
	ld.global.f32 	%f4, [%rd14];
	mul.lo.s32 	%r50, %r40, %r13;
	add.s32 	%r51, %r50, %r42;
	add.s32 	%r52, %r51, %r6;
	mul.wide.s32 	%rd15, %r52, 4;
	add.s64 	%rd16, %rd1, %rd15;
	ld.global.f32 	%f5, [%rd16];
	add.s32 	%r53, %r51, %r11;
	mul.wide.s32 	%rd17, %r53, 4;
	add.s64 	%rd18, %rd1, %rd17;
	ld.global.f32 	%f6, [%rd18];
	add.s32 	%r54, %r50, %r46;
	add.s32 	%r55, %r54, %r6;
	mul.wide.s32 	%rd19, %r55, 4;
	add.s64 	%rd20, %rd1, %rd19;
	ld.global.f32 	%f7, [%rd20];
	add.s32 	%r56, %r54, %r11;
	mul.wide.s32 	%rd21, %r56, 4;
	add.s64 	%rd22, %rd1, %rd21;
	ld.global.f32 	%f8, [%rd22];
	setp.eq.s32 	%p10, %r11, %r6;
	mov.f32 	%f42, 0f00000000;
	@%p10 bra 	$L__BB2_7;
	cvt.rn.f32.s32 	%f16, %r5;
	sub.s32 	%r57, %r11, %r6;
	cvt.rn.f32.s32 	%f17, %r57;
	div.rn.f32 	%f42, %f16, %f17;
$L__BB2_7:
	setp.eq.s32 	%p11, %r12, %r8;
	mov.f32 	%f43, 0f00000000;
	@%p11 bra 	$L__BB2_9;
	cvt.rn.f32.u32 	%f19, %r7;
	sub.s32 	%r58, %r12, %r8;
	cvt.rn.f32.s32 	%f20, %r58;
	div.rn.f32 	%f43, %f19, %f20;
$L__BB2_9:
	setp.eq.s32 	%p12, %r13, %r10;
	mov.f32 	%f44, 0f00000000;
	@%p12 bra 	$L__BB2_11;
	cvt.rn.f32.u32 	%f22, %r9;
	sub.s32 	%r59, %r13, %r10;
	cvt.rn.f32.s32 	%f23, %r59;
	div.rn.f32 	%f44, %f22, %f23;
$L__BB2_11:
	mov.f32 	%f24, 0f3F800000;
	sub.f32 	%f25, %f24, %f42;
	mul.f32 	%f26, %f1, %f25;
	fma.rn.f32 	%f27, %f2, %f42, %f26;
	mul.f32 	%f28, %f3, %f25;
	fma.rn.f32 	%f29, %f4, %f42, %f28;
	mul.f32 	%f30, %f5, %f25;
	fma.rn.f32 	%f31, %f6, %f42, %f30;
	mul.f32 	%f32, %f7, %f25;
	fma.rn.f32 	%f33, %f8, %f42, %f32;
	sub.f32 	%f34, %f24, %f43;
	mul.f32 	%f35, %f27, %f34;
	fma.rn.f32 	%f36, %f29, %f43, %f35;
	mul.f32 	%f37, %f31, %f34;
	fma.rn.f32 	%f38, %f33, %f43, %f37;
	sub.f32 	%f39, %f24, %f44;
	mul.f32 	%f40, %f36, %f39;
	fma.rn.f32 	%f41, %f38, %f44, %f40;
	mul.wide.s32 	%rd23, %r4, 4;
	add.s64 	%rd24, %rd1, %rd23;
	st.global.f32 	[%rd24], %f41;
$L__BB2_12:
	ret;

}


// ===== COMPILED SASS (sm_100) =====

	.target	sm_100

	.elftype	@"ET_EXEC"


//--------------------- .note.nv.tkinfo           --------------------------
	.section	.note.nv.tkinfo,"",@"SHT_NOTE"
	.sectionflags	@"SHF_NOTE_NV_TKINFO"
	.tkinfo
        /*0018*/ 	.word	0x00000002
        /*0030*/ 	.string	""
        /*0030*/ 	.string	"ptxas"
        /*0030*/ 	.string	"Cuda compilation tools, release 13.0, V13.0.88"
        /*0030*/ 	.string	"Build cuda_13.0.r13.0/compiler.36424714_0"
        /*0030*/ 	.string	"-arch sm_100 -m 64 "



//--------------------- .note.nv.cuinfo           --------------------------
	.section	.note.nv.cuinfo,"",@"SHT_NOTE"
	.sectionflags	@"SHF_NOTE_NV_CUINFO"
        /*0018*/ 	.short	0x0002
        /*001a*/ 	.short	0x0064
        /*001c*/ 	.short	0x0082
	.zero		2


//--------------------- .nv.info                  --------------------------
	.section	.nv.info,"",@"SHT_CUDA_INFO"
	.align	4


	//----- nvinfo : EIATTR_REGCOUNT
	.align		4
        /*0000*/ 	.byte	0x04, 0x2f
        /*0002*/ 	.short	(.L_4 - .L_3)
	.align		4
.L_3:
        /*0004*/ 	.word	index@(_Z19calculateDoseKernelPKsPfPhiiifffffffffffffffiiiiiifffffffffffffffffPKfS4_S4_iiS4_S4_S4_iiS4_S4_S4_S4_iiiS4_iffi)
        /*0008*/ 	.word	0x0000002a


	//----- nvinfo : EIATTR_FRAME_SIZE
	.align		4
.L_4:
        /*000c*/ 	.byte	0x04, 0x11
        /*000e*/ 	.short	(.L_6 - .L_5)
	.align		4
.L_5:
        /*0010*/ 	.word	index@($__internal_4_$__cuda_sm3x_div_rn_noftz_f32_slowpath)
        /*0014*/ 	.word	0x00000030


	//----- nvinfo : EIATTR_FRAME_SIZE
	.align		4
.L_6:
        /*0018*/ 	.byte	0x04, 0x11
        /*001a*/ 	.short	(.L_8 - .L_7)
	.align		4
.L_7:
        /*001c*/ 	.word	index@($__internal_3_$__cuda_sm20_sqrt_rn_f32_slowpath)
        /*0020*/ 	.word	0x00000030


	//----- nvinfo : EIATTR_FRAME_SIZE
	.align		4
.L_8:
        /*0024*/ 	.byte	0x04, 0x11
        /*0026*/ 	.short	(.L_10 - .L_9)
	.align		4
.L_9:
        /*0028*/ 	.word	index@(_Z19calculateDoseKernelPKsPfPhiiifffffffffffffffiiiiiifffffffffffffffffPKfS4_S4_iiS4_S4_S4_iiS4_S4_S4_S4_iiiS4_iffi)
        /*002c*/ 	.word	0x00000030


	//----- nvinfo : EIATTR_REGCOUNT
	.align		4
.L_10:
        /*0030*/ 	.byte	0x04, 0x2f
        /*0032*/ 	.short	(.L_12 - .L_11)
	.align		4
.L_11:
        /*0034*/ 	.word	index@(_Z34recalculateDoseWithThresholdKernelPKsPfPhiiifffffffffffffffiiiiiifffffffffffffffffPKfS4_S4_iiS4_S4_S4_iiS4_S4_S4_S4_iiiS4_ifffi)
        /*0038*/ 	.word	0x00000020


	//----- nvinfo : EIATTR_FRAME_SIZE
	.align		4
.L_12:
        /*003c*/ 	.byte	0x04, 0x11
        /*003e*/ 	.short	(.L_14 - .L_13)
	.align		4
.L_13:
        /*0040*/ 	.word	index@($__internal_2_$__cuda_sm3x_div_rn_noftz_f32_slowpath)
        /*0044*/ 	.word	0x00000000


	//----- nvinfo : EIATTR_FRAME_SIZE
	.align		4
.L_14:
        /*0048*/ 	.byte	0x04, 0x11
        /*004a*/ 	.short	(.L_16 - .L_15)
	.align		4
.L_15:
        /*004c*/ 	.word	index@($__internal_1_$__cuda_sm20_sqrt_rn_f32_slowpath)
        /*0050*/ 	.word	0x00000000


	//----- nvinfo : EIATTR_FRAME_SIZE
	.align		4
.L_16:
        /*0054*/ 	.byte	0x04, 0x11
        /*0056*/ 	.short	(.L_18 - .L_17)
	.align		4
.L_17:
        /*0058*/ 	.word	index@(_Z34recalculateDoseWithThresholdKernelPKsPfPhiiifffffffffffffffiiiiiifffffffffffffffffPKfS4_S4_iiS4_S4_S4_iiS4_S4_S4_S4_iiiS4_ifffi)
        /*005c*/ 	.word	0x00000000


	//----- nvinfo : EIATTR_REGCOUNT
	.align		4
.L_18:
        /*0060*/ 	.byte	0x04, 0x2f
        /*0062*/ 	.short	(.L_20 - .L_19)
	.align		4
.L_19:
        /*0064*/ 	.word	index@(_Z23interpolateVolumeKernelPfPKhiiii)
        /*0068*/ 	.word	0x00000020


	//----- nvinfo : EIATTR_FRAME_SIZE
	.align		4
.L_20:
        /*006c*/ 	.byte	0x04, 0x11
        /*006e*/ 	.short	(.L_22 - .L_21)
	.align		4
.L_21:
        /*0070*/ 	.word	index@($__internal_0_$__cuda_sm3x_div_rn_noftz_f32_slowpath)
        /*0074*/ 	.word	0x00000000


	//----- nvinfo : EIATTR_FRAME_SIZE
	.align		4
.L_22:
        /*0078*/ 	.byte	0x04, 0x11
        /*007a*/ 	.short	(.L_24 - .L_23)
	.align		4
.L_23:
        /*007c*/ 	.word	index@(_Z23interpolateVolumeKernelPfPKhiiii)
        /*0080*/ 	.word	0x00000000


	//----- nvinfo : EIATTR_MIN_STACK_SIZE
	.align		4
.L_24:
        /*0084*/ 	.byte	0x04, 0x12
        /*0086*/ 	.short	(.L_26 - .L_25)
	.align		4
.L_25:
        /*0088*/ 	.word	index@(_Z23interpolateVolumeKernelPfPKhiiii)
        /*008c*/ 	.word	0x00000000


	//----- nvinfo : EIATTR_MIN_STACK_SIZE
	.align		4
.L_26:
        /*0090*/ 	.byte	0x04, 0x12
        /*0092*/ 	.short	(.L_28 - .L_27)
	.align		4
.L_27:
        /*0094*/ 	.word	index@(_Z34recalculateDoseWithThresholdKernelPKsPfPhiiifffffffffffffffiiiiiifffffffffffffffffPKfS4_S4_iiS4_S4_S4_iiS4_S4_S4_S4_iiiS4_ifffi)
        /*0098*/ 	.word	0x00000000


	//----- nvinfo : EIATTR_MIN_STACK_SIZE
	.align		4
.L_28:
        /*009c*/ 	.byte	0x04, 0x12
        /*009e*/ 	.short	(.L_30 - .L_29)
	.align		4
.L_29:
        /*00a0*/ 	.word	index@(_Z19calculateDoseKernelPKsPfPhiiifffffffffffffffiiiiiifffffffffffffffffPKfS4_S4_iiS4_S4_S4_iiS4_S4_S4_S4_iiiS4_iffi)
        /*00a4*/ 	.word	0x00000030
.L_30:


//--------------------- .nv.compat                --------------------------
	.section	.nv.compat,"",@"SHT_CUDA_COMPAT_INFO"
	.align	4
        /*0000*/ 	.byte	0x02, 0x09, 0x00, 0x00, 0x02, 0x02, 0x01, 0x00, 0x02, 0x05, 0x05, 0x00, 0x03, 0x07, 0x01, 0x01
        /*0010*/ 	.byte	0x02, 0x03, 0x00, 0x00, 0x02, 0x06, 0x01, 0x00, 0x04, 0x0b, 0x08, 0x00, 0x01, 0x00, 0x00, 0x00
        /*0020*/ 	.byte	0x00, 0x00, 0x00, 0x00


//--------------------- .nv.info._Z23interpolateVolumeKernelPfPKhiiii --------------------------
	.section	.nv.info._Z23interpolateVolumeKernelPfPKhiiii,"",@"SHT_CUDA_INFO"
	.sectionflags	@""
	.align	4


	//----- nvinfo : EIATTR_CUDA_API_VERSION
	.align		4
        /*0000*/ 	.byte	0x04, 0x37
        /*0002*/ 	.short	(.L_32 - .L_31)
.L_31:
        /*0004*/ 	.word	0x00000082


	//----- nvinfo : EIATTR_KPARAM_INFO
	.align		4
.L_32:
        /*0008*/ 	.byte	0x04, 0x17
        /*000a*/ 	.short	(.L_34 - .L_33)
.L_33:
        /*000c*/ 	.word	0x00000000
        /*0010*/ 	.short	0x0005
        /*0012*/ 	.short	0x001c
        /*0014*/ 	.byte	0x00, 0xf0, 0x11, 0x00


	//----- nvinfo : EIATTR_KPARAM_INFO
	.align		4
.L_34:
        /*0018*/ 	.byte	0x04, 0x17
        /*001a*/ 	.short	(.L_36 - .L_35)
.L_35:
        /*001c*/ 	.word	0x00000000
        /*0020*/ 	.short	0x0004
        /*0022*/ 	.short	0x0018
        /*0024*/ 	.byte	0x00, 0xf0, 0x11, 0x00


	//----- nvinfo : EIATTR_KPARAM_INFO
	.align		4
.L_36:
        /*0028*/ 	.byte	0x04, 0x17
        /*002a*/ 	.short	(.L_38 - .L_37)
.L_37:
        /*002c*/ 	.word	0x00000000
        /*0030*/ 	.short	0x0003
        /*0032*/ 	.short	0x0014
        /*0034*/ 	.byte	0x00, 0xf0, 0x11, 0x00


	//----- nvinfo : EIATTR_KPARAM_INFO
	.align		4
.L_38:
        /*0038*/ 	.byte	0x04, 0x17
        /*003a*/ 	.short	(.L_40 - .L_39)
.L_39:
        /*003c*/ 	.word	0x00000000
        /*0040*/ 	.short	0x0002
        /*0042*/ 	.short	0x0010
        /*0044*/ 	.byte	0x00, 0xf0, 0x11, 0x00


	//----- nvinfo : EIATTR_KPARAM_INFO
	.align		4
.L_40:
        /*0048*/ 	.byte	0x04, 0x17
        /*004a*/ 	.short	(.L_42 - .L_41)
.L_41:
        /*004c*/ 	.word	0x00000000
        /*0050*/ 	.short	0x0001
        /*0052*/ 	.short	0x0008
        /*0054*/ 	.byte	0x00, 0xf5, 0x21, 0x00


	//----- nvinfo : EIATTR_KPARAM_INFO
	.align		4
.L_42:
        /*0058*/ 	.byte	0x04, 0x17
        /*005a*/ 	.short	(.L_44 - .L_43)
.L_43:
        /*005c*/ 	.word	0x00000000
        /*0060*/ 	.short	0x0000
        /*0062*/ 	.short	0x0000
        /*0064*/ 	.byte	0x00, 0xf5, 0x21, 0x00


	//----- nvinfo : EIATTR_SPARSE_MMA_MASK
	.align		4
.L_44:
        /*0068*/ 	.byte	0x03, 0x50
        /*006a*/ 	.short	0x0000


	//----- nvinfo : EIATTR_MAXREG_COUNT
	.align		4
        /*006c*/ 	.byte	0x03, 0x1b
        /*006e*/ 	.short	0x00ff


	//----- nvinfo : EIATTR_MERCURY_ISA_VERSION
	.align		4
        /*0070*/ 	.byte	0x03, 0x5f
        /*0072*/ 	.short	0x0101


	//----- nvinfo : EIATTR_VRC_CTA_INIT_COUNT
	.align		4
        /*0074*/ 	.byte	0x02, 0x4a
	.zero		1
	.zero		1


	//----- nvinfo : EIATTR_EXIT_INSTR_OFFSETS
	.align		4
        /*0078*/ 	.byte	0x04, 0x1c
        /*007a*/ 	.short	(.L_46 - .L_45)


	//   ....[0]....
.L_45:
        /*007c*/ 	.word	0x00000120


	//   ....[1]....
        /*0080*/ 	.word	0x000001b0


	//   ....[2]....
        /*0084*/ 	.word	0x00000350


	//   ....[3]....
        /*0088*/ 	.word	0x00000420


	//   ....[4]....
        /*008c*/ 	.word	0x000004f0


	//   ....[5]....
        /*0090*/ 	.word	0x00000f60


	//----- nvinfo : EIATTR_CRS_STACK_SIZE
	.align		4
.L_46:
        /*0094*/ 	.byte	0x04, 0x1e
        /*0096*/ 	.short	(.L_48 - .L_47)
.L_47:
        /*0098*/ 	.word	0x00000000


	//----- nvinfo : EIATTR_CBANK_PARAM_SIZE
	.align		4
.L_48:
        /*009c*/ 	.byte	0x03, 0x19
        /*009e*/ 	.short	0x0020


	//----- nvinfo : EIATTR_PARAM_CBANK
	.align		4
        /*00a0*/ 	.byte	0x04, 0x0a
        /*00a2*/ 	.short	(.L_50 - .L_49)
	.align		4
.L_49:
        /*00a4*/ 	.word	index@(.nv.constant0._Z23interpolateVolumeKernelPfPKhiiii)
        /*00a8*/ 	.short	0x0380
        /*00aa*/ 	.short	0x0020


	//----- nvinfo : EIATTR_SW_WAR
	.align		4
.L_50:
        /*00ac*/ 	.byte	0x04, 0x36
        /*00ae*/ 	.short	(.L_52 - .L_51)
.L_51:
        /*00b0*/ 	.word	0x00000008
.L_52:


//--------------------- .nv.info._Z34recalculateDoseWithThresholdKernelPKsPfPhiiifffffffffffffffiiiiiifffffffffffffffffPKfS4_S4_iiS4_S4_S4_iiS4_S4_S4_S4_iiiS4_ifffi --------------------------
	.section	.nv.info._Z34recalculateDoseWithThresholdKernelPKsPfPhiiifffffffffffffffiiiiiifffffffffffffffffPKfS4_S4_iiS4_S4_S4_iiS4_S4_S4_S4_iiiS4_ifffi,"",@"SHT_CUDA_INFO"
	.sectionflags	@""
	.align	4


	//----- nvinfo : EIATTR_CUDA_API_VERSION
	.align		4
        /*0000*/ 	.byte	0x04, 0x37
        /*0002*/ 	.short	(.L_54 - .L_53)
.L_53:
        /*0004*/ 	.word	0x00000082


	//----- nvinfo : EIATTR_KPARAM_INFO
	.align		4
.L_54:
        /*0008*/ 	.byte	0x04, 0x17
        /*000a*/ 	.short	(.L_56 - .L_55)
.L_55:
        /*000c*/ 	.word	0x00000000
        /*0010*/ 	.short	0x0042
        /*0012*/ 	.short	0x0148
        /*0014*/ 	.byte	0x00, 0xf0, 0x11, 0x00


	//----- nvinfo : EIATTR_KPARAM_INFO
	.align		4
.L_56:
        /*0018*/ 	.byte	0x04, 0x17
        /*001a*/ 	.short	(.L_58 - .L_57)
.L_57:
        /*001c*/ 	.word	0x00000000
        /*0020*/ 	.short	0x0041
        /*0022*/ 	.short	0x0144
        /*0024*/ 	.byte	0x00, 0xf0, 0x11, 0x00


	//----- nvinfo : EIATTR_KPARAM_INFO
	.align		4
.L_58:
        /*0028*/ 	.byte	0x04, 0x17
        /*002a*/ 	.short	(.L_60 - .L_59)
.L_59:
        /*002c*/ 	.word	0x00000000
        /*0030*/ 	.short	0x0040
        /*0032*/ 	.short	0x0140
        /*0034*/ 	.byte	0x00, 0xf0, 0x11, 0x00


	//----- nvinfo : EIATTR_KPARAM_INFO
	.align		4
.L_60:
        /*0038*/ 	.byte	0x04, 0x17
        /*003a*/ 	.short	(.L_62 - .L_61)
.L_61:
        /*003c*/ 	.word	0x00000000
        /*0040*/ 	.short	0x003f
        /*0042*/ 	.short	0x013c
        /*0044*/ 	.byte	0x00, 0xf0, 0x11, 0x00


	//----- nvinfo : EIATTR_KPARAM_INFO
	.align		4
.L_62:
        /*0048*/ 	.byte	0x04, 0x17
        /*004a*/ 	.short	(.L_64 - .L_63)
.L_63:
        /*004c*/ 	.word	0x00000000
        /*0050*/ 	.short	0x003e
        /*0052*/ 	.short	0x0138
        /*0054*/ 	.byte	0x00, 0xf0, 0x11, 0x00


	//----- nvinfo : EIATTR_KPARAM_INFO
	.align		4
.L_64:
        /*0058*/ 	.byte	0x04, 0x17
        /*005a*/ 	.short	(.L_66 - .L_65)
.L_65:
        /*005c*/ 	.word	0x00000000
        /*0060*/ 	.short	0x003d
        /*0062*/ 	.short	0x0130
        /*0064*/ 	.byte	0x00, 0xf5, 0x21, 0x00


	//----- nvinfo : EIATTR_KPARAM_INFO
	.align		4
.L_66:
        /*0068*/ 	.byte	0x04, 0x17
        /*006a*/ 	.short	(.L_68 - .L_67)
.L_67:
        /*006c*/ 	.word	0x00000000
        /*0070*/ 	.short	0x003c
        /*0072*/ 	.short	0x0128
        /*0074*/ 	.byte	0x00, 0xf0, 0x11, 0x00


	//----- nvinfo : EIATTR_KPARAM_INFO
	.align		4
.L_68:
        /*0078*/ 	.byte	0x04, 0x17
        /*007a*/ 	.short	(.L_70 - .L_69)
.L_69:
        /*007c*/ 	.word	0x00000000
        /*0080*/ 	.short	0x003b
        /*0082*/ 	.short	0x0124
        /*0084*/ 	.byte	0x00, 0xf0, 0x11, 0x00


	//----- nvinfo : EIATTR_KPARAM_INFO
	.align		4
.L_70:
        /*0088*/ 	.byte	0x04, 0x17
        /*008a*/ 	.short	(.L_72 - .L_71)
.L_71:
        /*008c*/ 	.word	0x00000000
        /*0090*/ 	.short	0x003a
        /*0092*/ 	.short	0x0120
        /*0094*/ 	.byte	0x00, 0xf0, 0x11, 0x00


	//----- nvinfo : EIATTR_KPARAM_INFO
	.align		4
.L_72:
        /*0098*/ 	.byte	0x04, 0x17
        /*009a*/ 	.short	(.L_74 - .L_73)
.L_73:
        /*009c*/ 	.word	0x00000000
        /*00a0*/ 	.short	0x0039
        /*00a2*/ 	.short	0x0118
        /*00a4*/ 	.byte	0x00, 0xf5, 0x21, 0x00


	//----- nvinfo : EIATTR_KPARAM_INFO
	.align		4
.L_74:
        /*00a8*/ 	.byte	0x04, 0x17
        /*00aa*/ 	.short	(.L_76 - .L_75)
.L_75:
        /*00ac*/ 	.word	0x00000000
        /*00b0*/ 	.short	0x0038
        /*00b2*/ 	.short	0x0110
        /*00b4*/ 	.byte	0x00, 0xf5, 0x21, 0x00


	//----- nvinfo : EIATTR_KPARAM_INFO
	.align		4
.L_76:
        /*00b8*/ 	.byte	0x04, 0x17
        /*00ba*/ 	.short	(.L_78 - .L_77)
.L_77:
        /*00bc*/ 	.word	0x00000000
        /*00c0*/ 	.short	0x0037
        /*00c2*/ 	.short	0x0108
        /*00c4*/ 	.byte	0x00, 0xf5, 0x21, 0x00


	//----- nvinfo : EIATTR_KPARAM_INFO
	.align		4
.L_78:
        /*00c8*/ 	.byte	0x04, 0x17
        /*00ca*/ 	.short	(.L_80 - .L_79)
.L_79:
        /*00cc*/ 	.word	0x00000000
        /*00d0*/ 	.short	0x0036
        /*00d2*/ 	.short	0x0100
        /*00d4*/ 	.byte	0x00, 0xf5, 0x21, 0x00


	//----- nvinfo : EIATTR_KPARAM_INFO
	.align		4
.L_80:
        /*00d8*/ 	.byte	0x04, 0x17
        /*00da*/ 	.short	(.L_82 - .L_81)
.L_81:
        /*00dc*/ 	.word	0x00000000
        /*00e0*/ 	.short	0x0035
        /*00e2*/ 	.short	0x00fc
        /*00e4*/ 	.byte	0x00, 0xf0, 0x11, 0x00


	//----- nvinfo : EIATTR_KPARAM_INFO
	.align		4
.L_82:
        /*00e8*/ 	.byte	0x04, 0x17
        /*00ea*/ 	.short	(.L_84 - .L_83)
.L_83:
        /*00ec*/ 	.word	0x00000000
        /*00f0*/ 	.short	0x0034
        /*00f2*/ 	.short	0x00f8
        /*00f4*/ 	.byte	0x00, 0xf0, 0x11, 0x00


	//----- nvinfo : EIATTR_KPARAM_INFO
	.align		4
.L_84:
        /*00f8*/ 	.byte	0x04, 0x17
        /*00fa*/ 	.short	(.L_86 - .L_85)
.L_85:
        /*00fc*/ 	.word	0x00000000
        /*0100*/ 	.short	0x0033
        /*0102*/ 	.short	0x00f0
        /*0104*/ 	.byte	0x00, 0xf5, 0x21, 0x00


	//----- nvinfo : EIATTR_KPARAM_INFO
	.align		4
.L_86:
        /*0108*/ 	.byte	0x04, 0x17
        /*010a*/ 	.short	(.L_88 - .L_87)
.L_87:
        /*010c*/ 	.word	0x00000000
        /*0110*/ 	.short	0x0032
        /*0112*/ 	.short	0x00e8
        /*0114*/ 	.byte	0x00, 0xf5, 0x21, 0x00


	//----- nvinfo : EIATTR_KPARAM_INFO
	.align		4
.L_88:
        /*0118*/ 	.byte	0x04, 0x17
        /*011a*/ 	.short	(.L_90 - .L_89)
.L_89:
        /*011c*/ 	.word	0x00000000
        /*0120*/ 	.short	0x0031
        /*0122*/ 	.short	0x00e0
        /*0124*/ 	.byte	0x00, 0xf5, 0x21, 0x00


	//----- nvinfo : EIATTR_KPARAM_INFO
	.align		4
.L_90:
        /*0128*/ 	.byte	0x04, 0x17
        /*012a*/ 	.short	(.L_92 - .L_91)
.L_91:
        /*012c*/ 	.word	0x00000000
        /*0130*/ 	.short	0x0030
        /*0132*/ 	.short	0x00dc
        /*0134*/ 	.byte	0x00, 0xf0, 0x11, 0x00


	//----- nvinfo : EIATTR_KPARAM_INFO
	.align		4
.L_92:
        /*0138*/ 	.byte	0x04, 0x17
        /*013a*/ 	.short	(.L_94 - .L_93)
.L_93:
        /*013c*/ 	.word	0x00000000
        /*0140*/ 	.short	0x002f
        /*0142*/ 	.short	0x00d8
        /*0144*/ 	.byte	0x00, 0xf0, 0x11, 0x00


	//----- nvinfo : EIATTR_KPARAM_INFO
	.align		4
.L_94:
        /*0148*/ 	.byte	0x04, 0x17
        /*014a*/ 	.short	(.L_96 - .L_95)
.L_95:
        /*014c*/ 	.word	0x00000000
        /*0150*/ 	.short	0x002e
        /*0152*/ 	.short	0x00d0
        /*0154*/ 	.byte	0x00, 0xf5, 0x21, 0x00


	//----- nvinfo : EIATTR_KPARAM_INFO
	.align		4
.L_96:
        /*0158*/ 	.byte	0x04, 0x17
        /*015a*/ 	.short	(.L_98 - .L_97)
.L_97:
        /*015c*/ 	.word	0x00000000
        /*0160*/ 	.short	0x002d
        /*0162*/ 	.short	0x00c8
        /*0164*/ 	.byte	0x00, 0xf5, 0x21, 0x00


	//----- nvinfo : EIATTR_KPARAM_INFO
	.align		4
.L_98:
        /*0168*/ 	.byte	0x04, 0x17
        /*016a*/ 	.short	(.L_100 - .L_99)
.L_99:
        /*016c*/ 	.word	0x00000000
        /*0170*/ 	.short	0x002c
        /*0172*/ 	.short	0x00c0
        /*0174*/ 	.byte	0x00, 0xf5, 0x21, 0x00


	//----- nvinfo : EIATTR_KPARAM_INFO
	.align		4
.L_100:
        /*0178*/ 	.byte	0x04, 0x17
        /*017a*/ 	.short	(.L_102 - .L_101)
.L_101:
        /*017c*/ 	.word	0x00000000
        /*0180*/ 	.short	0x002b
        /*0182*/ 	.short	0x00b8
        /*0184*/ 	.byte	0x00, 0xf0, 0x11, 0x00


	//----- nvinfo : EIATTR_KPARAM_INFO
	.align		4
.L_102:
        /*0188*/ 	.byte	0x04, 0x17
        /*018a*/ 	.short	(.L_104 - .L_103)
.L_103:
        /*018c*/ 	.word	0x00000000
        /*0190*/ 	.short	0x002a
        /*0192*/ 	.short	0x00b4
        /*0194*/ 	.byte	0x00, 0xf0, 0x11, 0x00


	//----- nvinfo : EIATTR_KPARAM_INFO
	.align		4
.L_104:
        /*0198*/ 	.byte	0x04, 0x17
        /*019a*/ 	.short	(.L_106 - .L_105)
.L_105:
        /*019c*/ 	.word	0x00000000
        /*01a0*/ 	.short	0x0029
        /*01a2*/ 	.short	0x00b0
        /*01a4*/ 	.byte	0x00, 0xf0, 0x11, 0x00


	//----- nvinfo : EIATTR_KPARAM_INFO
	.align		4
.L_106:
        /*01a8*/ 	.byte	0x04, 0x17
        /*01aa*/ 	.short	(.L_108 - .L_107)
.L_107:
        /*01ac*/ 	.word	0x00000000
        /*01b0*/ 	.short	0x0028
        /*01b2*/ 	.short	0x00ac
        /*01b4*/ 	.byte	0x00, 0xf0, 0x11, 0x00


	//----- nvinfo : EIATTR_KPARAM_INFO
	.align		4
.L_108:
        /*01b8*/ 	.byte	0x04, 0x17
        /*01ba*/ 	.short	(.L_110 - .L_109)
.L_109:
        /*01bc*/ 	.word	0x00000000
        /*01c0*/ 	.short	0x0027
        /*01c2*/ 	.short	0x00a8
        /*01c4*/ 	.byte	0x00, 0xf0, 0x11, 0x00


	//----- nvinfo : EIATTR_KPARAM_INFO
	.align		4
.L_110:
        /*01c8*/ 	.byte	0x04, 0x17
        /*01ca*/ 	.short	(.L_112 - .L_111)
.L_111:
        /*01cc*/ 	.word	0x00000000
        /*01d0*/ 	.short	0x0026
        /*01d2*/ 	.short	0x00a4
        /*01d4*/ 	.byte	0x00, 0xf0, 0x11, 0x00


	//----- nvinfo : EIATTR_KPARAM_INFO
	.align		4
.L_112:
        /*01d8*/ 	.byte	0x04, 0x17
        /*01da*/ 	.short	(.L_114 - .L_113)
.L_113:
        /*01dc*/ 	.word	0x00000000
        /*01e0*/ 	.short	0x0025
        /*01e2*/ 	.short	0x00a0
        /*01e4*/ 	.byte	0x00, 0xf0, 0x11, 0x00


	//----- nvinfo : EIATTR_KPARAM_INFO
	.align		4
.L_114:
        /*01e8*/ 	.byte	0x04, 0x17
        /*01ea*/ 	.short	(.L_116 - .L_115)
.L_115:
        /*01ec*/ 	.word	0x00000000
        /*01f0*/ 	.short	0x0024
        /*01f2*/ 	.short	0x009c
        /*01f4*/ 	.byte	0x00, 0xf0, 0x11, 0x00


	//----- nvinfo : EIATTR_KPARAM_INFO
	.align		4
.L_116:
        /*01f8*/ 	.byte	0x04, 0x17
        /*01fa*/ 	.short	(.L_118 - .L_117)
.L_117:
        /*01fc*/ 	.word	0x00000000
        /*0200*/ 	.short	0x0023
        /*0202*/ 	.short	0x0098
        /*0204*/ 	.byte	0x00, 0xf0, 0x11, 0x00


	//----- nvinfo : EIATTR_KPARAM_INFO
	.align		4
.L_118:
        /*0208*/ 	.byte	0x04, 0x17
        /*020a*/ 	.short	(.L_120 - .L_119)
.L_119:
        /*020c*/ 	.word	0x00000000
        /*0210*/ 	.short	0x0022
        /*0212*/ 	.short	0x0094
        /*0214*/ 	.byte	0x00, 0xf0, 0x11, 0x00


	//----- nvinfo : EIATTR_KPARAM_INFO
	.align		4
.L_120:
        /*0218*/ 	.byte	0x04, 0x17
        /*021a*/ 	.short	(.L_122 - .L_121)
.L_121:
        /*021c*/ 	.word	0x00000000
        /*0220*/ 	.short	0x0021
        /*0222*/ 	.short	0x0090
        /*0224*/ 	.byte	0x00, 0xf0, 0x11, 0x00


	//----- nvinfo : EIATTR_KPARAM_INFO
	.align		4
.L_122:
        /*0228*/ 	.byte	0x04, 0x17
        /*022a*/ 	.short	(.L_124 - .L_123)
.L_123:
        /*022c*/ 	.word	0x00000000
        /*0230*/ 	.short	0x0020
        /*0232*/ 	.short	0x008c
        /*0234*/ 	.byte	0x00, 0xf0, 0x11, 0x00


	//----- nvinfo : EIATTR_KPARAM_INFO
	.align		4
.L_124:
        /*0238*/ 	.byte	0x04, 0x17
        /*023a*/ 	.short	(.L_126 - .L_125)
.L_125:
        /*023c*/ 	.word	0x00000000
        /*0240*/ 	.short	0x001f
        /*0242*/ 	.short	0x0088
        /*0244*/ 	.byte	0x00, 0xf0, 0x11, 0x00


	//----- nvinfo : EIATTR_KPARAM_INFO
	.align		4
.L_126:
        /*0248*/ 	.byte	0x04, 0x17
        /*024a*/ 	.short	(.L_128 - .L_127)
.L_127:
        /*024c*/ 	.word	0x00000000
        /*0250*/ 	.short	0x001e
        /*0252*/ 	.short	0x0084
        /*0254*/ 	.byte	0x00, 0xf0, 0x11, 0x00


	//----- nvinfo : EIATTR_KPARAM_INFO
	.align		4
.L_128:
        /*0258*/ 	.byte	0x04, 0x17
        /*025a*/ 	.short	(.L_130 - .L_129)
.L_129:
        /*025c*/ 	.word	0x00000000
        /*0260*/ 	.short	0x001d
        /*0262*/ 	.short	0x0080
        /*0264*/ 	.byte	0x00, 0xf0, 0x11, 0x00


	//----- nvinfo : EIATTR_KPARAM_INFO
	.align		4
.L_130:
        /*0268*/ 	.byte	0x04, 0x17
        /*026a*/ 	.short	(.L_132 - .L_131)
.L_131:
        /*026c*/ 	.word	0x00000000
        /*0270*/ 	.short	0x001c
        /*0272*/ 	.short	0x007c
        /*0274*/ 	.byte	0x00, 0xf0, 0x11, 0x00


	//----- nvinfo : EIATTR_KPARAM_INFO
	.align		4
.L_132:
        /*0278*/ 	.byte	0x04, 0x17
        /*027a*/ 	.short	(.L_134 - .L_133)
.L_133:
        /*027c*/ 	.word	0x00000000
        /*0280*/ 	.short	0x001b
        /*0282*/ 	.short	0x0078
        /*0284*/ 	.byte	0x00, 0xf0, 0x11, 0x00


	//----- nvinfo : EIATTR_KPARAM_INFO
	.align		4
.L_134:
        /*0288*/ 	.byte	0x04, 0x17
        /*028a*/ 	.short	(.L_136 - .L_135)
.L_135:
        /*028c*/ 	.word	0x00000000
        /*0290*/ 	.short	0x001a
        /*0292*/ 	.short	0x0074
        /*0294*/ 	.byte	0x00, 0xf0, 0x11, 0x00


	//----- nvinfo : EIATTR_KPARAM_INFO
	.align		4
.L_136:
        /*0298*/ 	.byte	0x04, 0x17
        /*029a*/ 	.short	(.L_138 - .L_137)
.L_137:
        /*029c*/ 	.word	0x00000000
        /*02a0*/ 	.short	0x0019
        /*02a2*/ 	.short	0x0070
        /*02a4*/ 	.byte	0x00, 0xf0, 0x11, 0x00


	//----- nvinfo : EIATTR_KPARAM_INFO
	.align		4
.L_138:
        /*02a8*/ 	.byte	0x04, 0x17
        /*02aa*/ 	.short	(.L_140 - .L_139)
.L_139:
        /*02ac*/ 	.word	0x00000000
        /*02b0*/ 	.short	0x0018
        /*02b2*/ 	.short	0x006c
        /*02b4*/ 	.byte	0x00, 0xf0, 0x11, 0x00


	//----- nvinfo : EIATTR_KPARAM_INFO
	.align		4
.L_140:
        /*02b8*/ 	.byte	0x04, 0x17
        /*02ba*/ 	.short	(.L_142 - .L_141)
.L_141:
        /*02bc*/ 	.word	0x00000000
        /*02c0*/ 	.short	0x0017
        /*02c2*/ 	.short	0x0068
        /*02c4*/ 	.byte	0x00, 0xf0, 0x11, 0x00


	//----- nvinfo : EIATTR_KPARAM_INFO
	.align		4
.L_142:
        /*02c8*/ 	.byte	0x04, 0x17
        /*02ca*/ 	.short	(.L_144 - .L_143)
.L_143:
        /*02cc*/ 	.word	0x00000000
        /*02d0*/ 	.short	0x0016
        /*02d2*/ 	.short	0x0064
        /*02d4*/ 	.byte	0x00, 0xf0, 0x11, 0x00


	//----- nvinfo : EIATTR_KPARAM_INFO
	.align		4
.L_144:
        /*02d8*/ 	.byte	0x04, 0x17
        /*02da*/ 	.short	(.L_146 - .L_145)
.L_145:
        /*02dc*/ 	.word	0x00000000
        /*02e0*/ 	.short	0x0015
        /*02e2*/ 	.short	0x0060
        /*02e4*/ 	.byte	0x00, 0xf0, 0x11, 0x00


	//----- nvinfo : EIATTR_KPARAM_INFO
	.align		4
.L_146:
        /*02e8*/ 	.byte	0x04, 0x17
        /*02ea*/ 	.short	(.L_148 - .L_147)
.L_147:
        /*02ec*/ 	.word	0x00000000
        /*02f0*/ 	.short	0x0014
        /*02f2*/ 	.short	0x005c
        /*02f4*/ 	.byte	0x00, 0xf0, 0x11, 0x00


	//----- nvinfo : EIATTR_KPARAM_INFO
	.align		4
.L_148:
        /*02f8*/ 	.byte	0x04, 0x17
        /*02fa*/ 	.short	(.L_150 - .L_149)
.L_149:
        /*02fc*/ 	.word	0x00000000
        /*0300*/ 	.short	0x0013
        /*0302*/ 	.short	0x0058
        /*0304*/ 	.byte	0x00, 0xf0, 0x11, 0x00


	//----- nvinfo : EIATTR_KPARAM_INFO
	.align		4
.L_150:
        /*0308*/ 	.byte	0x04, 0x17
        /*030a*/ 	.short	(.L_152 - .L_151)
.L_151:
        /*030c*/ 	.word	0x00000000
        /*0310*/ 	.short	0x0012
        /*0312*/ 	.short	0x0054
        /*0314*/ 	.byte	0x00, 0xf0, 0x11, 0x00


	//----- nvinfo : EIATTR_KPARAM_INFO
	.align		4
.L_152:
        /*0318*/ 	.byte	0x04, 0x17
        /*031a*/ 	.short	(.L_154 - .L_153)
.L_153:
        /*031c*/ 	.word	0x00000000
        /*0320*/ 	.short	0x0011
        /*0322*/ 	.short	0x0050
        /*0324*/ 	.byte	0x00, 0xf0, 0x11, 0x00


	//----- nvinfo : EIATTR_KPARAM_INFO
	.align		4
.L_154:
        /*0328*/ 	.byte	0x04, 0x17
        /*032a*/ 	.short	(.L_156 - .L_155)
.L_155:
        /*032c*/ 	.word	0x00000000
        /*0330*/ 	.short	0x0010
        /*0332*/ 	.short	0x004c
        /*0334*/ 	.byte	0x00, 0xf0, 0x11, 0x00


	//----- nvinfo : EIATTR_KPARAM_INFO
	.align		4
.L_156:
        /*0338*/ 	.byte	0x04, 0x17
        /*033a*/ 	.short	(.L_158 - .L_157)
.L_157:
        /*033c*/ 	.word	0x00000000
        /*0340*/ 	.short	0x000f
        /*0342*/ 	.short	0x0048
        /*0344*/ 	.byte	0x00, 0xf0, 0x11, 0x00


	//----- nvinfo : EIATTR_KPARAM_INFO
	.align		4
.L_158:
        /*0348*/ 	.byte	0x04, 0x17
        /*034a*/ 	.short	(.L_160 - .L_159)
.L_159:
        /*034c*/ 	.word	0x00000000
        /*0350*/ 	.short	0x000e
        /*0352*/ 	.short	0x0044
        /*0354*/ 	.byte	0x00, 0xf0, 0x11, 0x00


	//----- nvinfo : EIATTR_KPARAM_INFO
	.align		4
.L_160:
        /*0358*/ 	.byte	0x04, 0x17
        /*035a*/ 	.short	(.L_162 - .L_161)
.L_161:
        /*035c*/ 	.word	0x00000000
        /*0360*/ 	.short	0x000d
        /*0362*/ 	.short	0x0040
        /*0364*/ 	.byte	0x00, 0xf0, 0x11, 0x00


	//----- nvinfo : EIATTR_KPARAM_INFO
	.align		4
.L_162:
        /*0368*/ 	.byte	0x04, 0x17
        /*036a*/ 	.short	(.L_164 - .L_163)
.L_163:
        /*036c*/ 	.word	0x00000000
        /*0370*/ 	.short	0x000c
        /*0372*/ 	.short	0x003c
        /*0374*/ 	.byte	0x00, 0xf0, 0x11, 0x00


	//----- nvinfo : EIATTR_KPARAM_INFO
	.align		4
.L_164:
        /*0378*/ 	.byte	0x04, 0x17
        /*037a*/ 	.short	(.L_166 - .L_165)
.L_165:
        /*037c*/ 	.word	0x00000000
        /*0380*/ 	.short	0x000b
        /*0382*/ 	.short	0x0038
        /*0384*/ 	.byte	0x00, 0xf0, 0x11, 0x00


	//----- nvinfo : EIATTR_KPARAM_INFO
	.align		4
.L_166:
        /*0388*/ 	.byte	0x04, 0x17
        /*038a*/ 	.short	(.L_168 - .L_167)
.L_167:
        /*038c*/ 	.word	0x00000000
        /*0390*/ 	.short	0x000a
        /*0392*/ 	.short	0x0034
        /*0394*/ 	.byte	0x00, 0xf0, 0x11, 0x00


	//----- nvinfo : EIATTR_KPARAM_INFO
	.align		4
.L_168:
        /*0398*/ 	.byte	0x04, 0x17
        /*039a*/ 	.short	(.L_170 - .L_169)
.L_169:
        /*039c*/ 	.word	0x00000000
        /*03a0*/ 	.short	0x0009
        /*03a2*/ 	.short	0x0030
        /*03a4*/ 	.byte	0x00, 0xf0, 0x11, 0x00


	//----- nvinfo : EIATTR_KPARAM_INFO
	.align		4
.L_170:
        /*03a8*/ 	.byte	0x04, 0x17
        /*03aa*/ 	.short	(.L_172 - .L_171)
.L_171:
        /*03ac*/ 	.word	0x00000000
        /*03b0*/ 	.short	0x0008
        /*03b2*/ 	.short	0x002c
        /*03b4*/ 	.byte	0x00, 0xf0, 0x11, 0x00


	//----- nvinfo : EIATTR_KPARAM_INFO
	.align		4
.L_172:
        /*03b8*/ 	.byte	0x04, 0x17
        /*03ba*/ 	.short	(.L_174 - .L_173)
.L_173:
        /*03bc*/ 	.word	0x00000000
        /*03c0*/ 	.short	0x0007
        /*03c2*/ 	.short	0x0028
        /*03c4*/ 	.byte	0x00, 0xf0, 0x11, 0x00


	//----- nvinfo : EIATTR_KPARAM_INFO
	.align		4
.L_174:
        /*03c8*/ 	.byte	0x04, 0x17
        /*03ca*/ 	.short	(.L_176 - .L_175)
.L_175:
        /*03cc*/ 	.word	0x00000000
        /*03d0*/ 	.short	0x0006
        /*03d2*/ 	.short	0x0024
        /*03d4*/ 	.byte	0x00, 0xf0, 0x11, 0x00


	//----- nvinfo : EIATTR_KPARAM_INFO
	.align		4
.L_176:
        /*03d8*/ 	.byte	0x04, 0x17
        /*03da*/ 	.short	(.L_178 - .L_177)
.L_177:
        /*03dc*/ 	.word	0x00000000
        /*03e0*/ 	.short	0x0005
        /*03e2*/ 	.short	0x0020
        /*03e4*/ 	.byte	0x00, 0xf0, 0x11, 0x00


	//----- nvinfo : EIATTR_KPARAM_INFO
	.align		4
.L_178:
        /*03e8*/ 	.byte	0x04, 0x17
        /*03ea*/ 	.short	(.L_180 - .L_179)
.L_179:
        /*03ec*/ 	.word	0x00000000
        /*03f0*/ 	.short	0x0004
        /*03f2*/ 	.short	0x001c
        /*03f4*/ 	.byte	0x00, 0xf0, 0x11, 0x00


	//----- nvinfo : EIATTR_KPARAM_INFO
	.align		4
.L_180:
        /*03f8*/ 	.byte	0x04, 0x17
        /*03fa*/ 	.short	(.L_182 - .L_181)
.L_181:
        /*03fc*/ 	.word	0x00000000
        /*0400*/ 	.short	0x0003
        /*0402*/ 	.short	0x0018
        /*0404*/ 	.byte	0x00, 0xf0, 0x11, 0x00


	//----- nvinfo : EIATTR_KPARAM_INFO
	.align		4
.L_182:
        /*0408*/ 	.byte	0x04, 0x17
        /*040a*/ 	.short	(.L_184 - .L_183)
.L_183:
        /*040c*/ 	.word	0x00000000
        /*0410*/ 	.short	0x0002
        /*0412*/ 	.short	0x0010
        /*0414*/ 	.byte	0x00, 0xf5, 0x21, 0x00


	//----- nvinfo : EIATTR_KPARAM_INFO
	.align		4
.L_184:
        /*0418*/ 	.byte	0x04, 0x17
        /*041a*/ 	.short	(.L_186 - .L_185)
.L_185:
        /*041c*/ 	.word	0x00000000
        /*0420*/ 	.short	0x0001
        /*0422*/ 	.short	0x0008
        /*0424*/ 	.byte	0x00, 0xf5, 0x21, 0x00


	//----- nvinfo : EIATTR_KPARAM_INFO
	.align		4
.L_186:
        /*0428*/ 	.byte	0x04, 0x17
        /*042a*/ 	.short	(.L_188 - .L_187)
.L_187:
        /*042c*/ 	.word	0x00000000
        /*0430*/ 	.short	0x0000
        /*0432*/ 	.short	0x0000
        /*0434*/ 	.byte	0x00, 0xf5, 0x21, 0x00


	//----- nvinfo : EIATTR_SPARSE_MMA_MASK
	.align		4
.L_188:
        /*0438*/ 	.byte	0x03, 0x50
        /*043a*/ 	.short	0x0000


	//----- nvinfo : EIATTR_MAXREG_COUNT
	.align		4
        /*043c*/ 	.byte	0x03, 0x1b
        /*043e*/ 	.short	0x00ff


	//----- nvinfo : EIATTR_MERCURY_ISA_VERSION
	.align		4
        /*0440*/ 	.byte	0x03, 0x5f
        /*0442*/ 	.short	0x0101


	//----- nvinfo : EIATTR_VRC_CTA_INIT_COUNT
	.align		4
        /*0444*/ 	.byte	0x02, 0x4a
	.zero		1
	.zero		1


	//----- nvinfo : EIATTR_EXIT_INSTR_OFFSETS
	.align		4
        /*0448*/ 	.byte	0x04, 0x1c
        /*044a*/ 	.short	(.L_190 - .L_189)


	//   ....[0]....
.L_189:
        /*044c*/ 	.word	0x00000120


	//   ....[1]....
        /*0450*/ 	.word	0x00000440


	//   ....[2]....
        /*0454*/ 	.word	0x00000730


	//   ....[3]....
        /*0458*/ 	.word	0x000007a0


	//   ....[4]....
        /*045c*/ 	.word	0x00003560


	//   ....[5]....
        /*0460*/ 	.word	0x000035b0


	//----- nvinfo : EIATTR_CRS_STACK_SIZE
	.align		4
.L_190:
        /*0464*/ 	.byte	0x04, 0x1e
        /*0466*/ 	.short	(.L_192 - .L_191)
.L_191:
        /*0468*/ 	.word	0x00000000


	//----- nvinfo : EIATTR_CBANK_PARAM_SIZE
	.align		4
.L_192:
        /*046c*/ 	.byte	0x03, 0x19
        /*046e*/ 	.short	0x014c


	//----- nvinfo : EIATTR_PARAM_CBANK
	.align		4
        /*0470*/ 	.byte	0x04, 0x0a
        /*0472*/ 	.short	(.L_194 - .L_193)
	.align		4
.L_193:
        /*0474*/ 	.word	index@(.nv.constant0._Z34recalculateDoseWithThresholdKernelPKsPfPhiiifffffffffffffffiiiiiifffffffffffffffffPKfS4_S4_iiS4_S4_S4_iiS4_S4_S4_S4_iiiS4_ifffi)
        /*0478*/ 	.short	0x0380
        /*047a*/ 	.short	0x014c


	//----- nvinfo : EIATTR_SW_WAR
	.align		4
.L_194:
        /*047c*/ 	.byte	0x04, 0x36
        /*047e*/ 	.short	(.L_196 - .L_195)
.L_195:
        /*0480*/ 	.word	0x00000008
.L_196:


//--------------------- .nv.info._Z19calculateDoseKernelPKsPfPhiiifffffffffffffffiiiiiifffffffffffffffffPKfS4_S4_iiS4_S4_S4_iiS4_S4_S4_S4_iiiS4_iffi --------------------------
	.section	.nv.info._Z19calculateDoseKernelPKsPfPhiiifffffffffffffffiiiiiifffffffffffffffffPKfS4_S4_iiS4_S4_S4_iiS4_S4_S4_S4_iiiS4_iffi,"",@"SHT_CUDA_INFO"
	.sectionflags	@""
	.align	4


	//----- nvinfo : EIATTR_CUDA_API_VERSION
	.align		4
        /*0000*/ 	.byte	0x04, 0x37
        /*0002*/ 	.short	(.L_198 - .L_197)
.L_197:
        /*0004*/ 	.word	0x00000082


	//----- nvinfo : EIATTR_KPARAM_INFO
	.align		4
.L_198:
        /*0008*/ 	.byte	0x04, 0x17
        /*000a*/ 	.short	(.L_200 - .L_199)
.L_199:
        /*000c*/ 	.word	0x00000000
        /*0010*/ 	.short	0x0041
        /*0012*/ 	.short	0x0144
        /*0014*/ 	.byte	0x00, 0xf0, 0x11, 0x00


	//----- nvinfo : EIATTR_KPARAM_INFO
	.align		4
.L_200:
        /*0018*/ 	.byte	0x04, 0x17
        /*001a*/ 	.short	(.L_202 - .L_201)
.L_201:
        /*001c*/ 	.word	0x00000000
        /*0020*/ 	.short	0x0040
        /*0022*/ 	.short	0x0140
        /*0024*/ 	.byte	0x00, 0xf0, 0x11, 0x00


	//----- nvinfo : EIATTR_KPARAM_INFO
	.align		4
.L_202:
        /*0028*/ 	.byte	0x04, 0x17
        /*002a*/ 	.short	(.L_204 - .L_203)
.L_203:
        /*002c*/ 	.word	0x00000000
        /*0030*/ 	.short	0x003f
        /*0032*/ 	.short	0x013c
        /*0034*/ 	.byte	0x00, 0xf0, 0x11, 0x00


	//----- nvinfo : EIATTR_KPARAM_INFO
	.align		4
.L_204:
        /*0038*/ 	.byte	0x04, 0x17
        /*003a*/ 	.short	(.L_206 - .L_205)
.L_205:
        /*003c*/ 	.word	0x00000000
        /*0040*/ 	.short	0x003e
        /*0042*/ 	.short	0x0138
        /*0044*/ 	.byte	0x00, 0xf0, 0x11, 0x00


	//----- nvinfo : EIATTR_KPARAM_INFO
	.align		4
.L_206:
        /*0048*/ 	.byte	0x04, 0x17
        /*004a*/ 	.short	(.L_208 - .L_207)
.L_207:
        /*004c*/ 	.word	0x00000000
        /*0050*/ 	.short	0x003d
        /*0052*/ 	.short	0x0130
        /*0054*/ 	.byte	0x00, 0xf5, 0x21, 0x00


	//----- nvinfo : EIATTR_KPARAM_INFO
	.align		4
.L_208:
        /*0058*/ 	.byte	0x04, 0x17
        /*005a*/ 	.short	(.L_210 - .L_209)
.L_209:
        /*005c*/ 	.word	0x00000000
        /*0060*/ 	.short	0x003c
        /*0062*/ 	.short	0x0128
        /*0064*/ 	.byte	0x00, 0xf0, 0x11, 0x00


	//----- nvinfo : EIATTR_KPARAM_INFO
	.align		4
.L_210:
        /*0068*/ 	.byte	0x04, 0x17
        /*006a*/ 	.short	(.L_212 - .L_211)
.L_211:
        /*006c*/ 	.word	0x00000000
        /*0070*/ 	.short	0x003b
        /*0072*/ 	.short	0x0124
        /*0074*/ 	.byte	0x00, 0xf0, 0x11, 0x00


	//----- nvinfo : EIATTR_KPARAM_INFO
	.align		4
.L_212:
        /*0078*/ 	.byte	0x04, 0x17
        /*007a*/ 	.short	(.L_214 - .L_213)
.L_213:
        /*007c*/ 	.word	0x00000000
        /*0080*/ 	.short	0x003a
        /*0082*/ 	.short	0x0120
        /*0084*/ 	.byte	0x00, 0xf0, 0x11, 0x00


	//----- nvinfo : EIATTR_KPARAM_INFO
	.align		4
.L_214:
        /*0088*/ 	.byte	0x04, 0x17
        /*008a*/ 	.short	(.L_216 - .L_215)
.L_215:
        /*008c*/ 	.word	0x00000000
        /*0090*/ 	.short	0x0039
        /*0092*/ 	.short	0x0118
        /*0094*/ 	.byte	0x00, 0xf5, 0x21, 0x00


	//----- nvinfo : EIATTR_KPARAM_INFO
	.align		4
.L_216:
        /*0098*/ 	.byte	0x04, 0x17
        /*009a*/ 	.short	(.L_218 - .L_217)
.L_217:
        /*009c*/ 	.word	0x00000000
        /*00a0*/ 	.short	0x0038
        /*00a2*/ 	.short	0x0110
        /*00a4*/ 	.byte	0x00, 0xf5, 0x21, 0x00


	//----- nvinfo : EIATTR_KPARAM_INFO
	.align		4
.L_218:
        /*00a8*/ 	.byte	0x04, 0x17
        /*00aa*/ 	.short	(.L_220 - .L_219)
.L_219:
        /*00ac*/ 	.word	0x00000000
        /*00b0*/ 	.short	0x0037
        /*00b2*/ 	.short	0x0108
        /*00b4*/ 	.byte	0x00, 0xf5, 0x21, 0x00


	//----- nvinfo : EIATTR_KPARAM_INFO
	.align		4
.L_220:
        /*00b8*/ 	.byte	0x04, 0x17
        /*00ba*/ 	.short	(.L_222 - .L_221)
.L_221:
        /*00bc*/ 	.word	0x00000000
        /*00c0*/ 	.short	0x0036
        /*00c2*/ 	.short	0x0100
        /*00c4*/ 	.byte	0x00, 0xf5, 0x21, 0x00


	//----- nvinfo : EIATTR_KPARAM_INFO
	.align		4
.L_222:
        /*00c8*/ 	.byte	0x04, 0x17
        /*00ca*/ 	.short	(.L_224 - .L_223)
.L_223:
        /*00cc*/ 	.word	0x00000000
        /*00d0*/ 	.short	0x0035
        /*00d2*/ 	.short	0x00fc
        /*00d4*/ 	.byte	0x00, 0xf0, 0x11, 0x00


	//----- nvinfo : EIATTR_KPARAM_INFO
	.align		4
.L_224:
        /*00d8*/ 	.byte	0x04, 0x17
        /*00da*/ 	.short	(.L_226 - .L_225)
.L_225:
        /*00dc*/ 	.word	0x00000000
        /*00e0*/ 	.short	0x0034
        /*00e2*/ 	.short	0x00f8
        /*00e4*/ 	.byte	0x00, 0xf0, 0x11, 0x00


	//----- nvinfo : EIATTR_KPARAM_INFO
	.align		4
.L_226:
        /*00e8*/ 	.byte	0x04, 0x17
        /*00ea*/ 	.short	(.L_228 - .L_227)
.L_227:
        /*00ec*/ 	.word	0x00000000
        /*00f0*/ 	.short	0x0033
        /*00f2*/ 	.short	0x00f0
        /*00f4*/ 	.byte	0x00, 0xf5, 0x21, 0x00


	//----- nvinfo : EIATTR_KPARAM_INFO
	.align		4
.L_228:
        /*00f8*/ 	.byte	0x04, 0x17
        /*00fa*/ 	.short	(.L_230 - .L_229)
.L_229:
        /*00fc*/ 	.word	0x00000000
        /*0100*/ 	.short	0x0032
        /*0102*/ 	.short	0x00e8
        /*0104*/ 	.byte	0x00, 0xf5, 0x21, 0x00


	//----- nvinfo : EIATTR_KPARAM_INFO
	.align		4
.L_230:
        /*0108*/ 	.byte	0x04, 0x17
        /*010a*/ 	.short	(.L_232 - .L_231)
.L_231:
        /*010c*/ 	.word	0x00000000
        /*0110*/ 	.short	0x0031
        /*0112*/ 	.short	0x00e0
        /*0114*/ 	.byte	0x00, 0xf5, 0x21, 0x00


	//----- nvinfo : EIATTR_KPARAM_INFO
	.align		4
.L_232:
        /*0118*/ 	.byte	0x04, 0x17
        /*011a*/ 	.short	(.L_234 - .L_233)
.L_233:
        /*011c*/ 	.word	0x00000000
        /*0120*/ 	.short	0x0030
        /*0122*/ 	.short	0x00dc
        /*0124*/ 	.byte	0x00, 0xf0, 0x11, 0x00


	//----- nvinfo : EIATTR_KPARAM_INFO
	.align		4
.L_234:
        /*0128*/ 	.byte	0x04, 0x17
        /*012a*/ 	.short	(.L_236 - .L_235)
.L_235:
        /*012c*/ 	.word	0x00000000
        /*0130*/ 	.short	0x002f
        /*0132*/ 	.short	0x00d8
        /*0134*/ 	.byte	0x00, 0xf0, 0x11, 0x00


	//----- nvinfo : EIATTR_KPARAM_INFO
	.align		4
.L_236:
        /*0138*/ 	.byte	0x04, 0x17
        /*013a*/ 	.short	(.L_238 - .L_237)
.L_237:
        /*013c*/ 	.word	0x00000000
        /*0140*/ 	.short	0x002e
        /*0142*/ 	.short	0x00d0
        /*0144*/ 	.byte	0x00, 0xf5, 0x21, 0x00


	//----- nvinfo : EIATTR_KPARAM_INFO
	.align		4
.L_238:
        /*0148*/ 	.byte	0x04, 0x17
        /*014a*/ 	.short	(.L_240 - .L_239)
.L_239:
        /*014c*/ 	.word	0x00000000
        /*0150*/ 	.short	0x002d
        /*0152*/ 	.short	0x00c8
        /*0154*/ 	.byte	0x00, 0xf5, 0x21, 0x00


	//----- nvinfo : EIATTR_KPARAM_INFO
	.align		4
.L_240:
        /*0158*/ 	.byte	0x04, 0x17
        /*015a*/ 	.short	(.L_242 - .L_241)
.L_241:
        /*015c*/ 	.word	0x00000000
        /*0160*/ 	.short	0x002c
        /*0162*/ 	.short	0x00c0
        /*0164*/ 	.byte	0x00, 0xf5, 0x21, 0x00


	//----- nvinfo : EIATTR_KPARAM_INFO
	.align		4
.L_242:
        /*0168*/ 	.byte	0x04, 0x17
        /*016a*/ 	.short	(.L_244 - .L_243)
.L_243:
        /*016c*/ 	.word	0x00000000
        /*0170*/ 	.short	0x002b
        /*0172*/ 	.short	0x00b8
        /*0174*/ 	.byte	0x00, 0xf0, 0x11, 0x00


	//----- nvinfo : EIATTR_KPARAM_INFO
	.align		4
.L_244:
        /*0178*/ 	.byte	0x04, 0x17
        /*017a*/ 	.short	(.L_246 - .L_245)
.L_245:
        /*017c*/ 	.word	0x00000000
        /*0180*/ 	.short	0x002a
        /*0182*/ 	.short	0x00b4
        /*0184*/ 	.byte	0x00, 0xf0, 0x11, 0x00


	//----- nvinfo : EIATTR_KPARAM_INFO
	.align		4
.L_246:
        /*0188*/ 	.byte	0x04, 0x17
        /*018a*/ 	.short	(.L_248 - .L_247)
.L_247:
        /*018c*/ 	.word	0x00000000
        /*0190*/ 	.short	0x0029
        /*0192*/ 	.short	0x00b0
        /*0194*/ 	.byte	0x00, 0xf0, 0x11, 0x00


	//----- nvinfo : EIATTR_KPARAM_INFO
	.align		4
.L_248:
        /*0198*/ 	.byte	0x04, 0x17
        /*019a*/ 	.short	(.L_250 - .L_249)
.L_249:
        /*019c*/ 	.word	0x00000000
        /*01a0*/ 	.short	0x0028
        /*01a2*/ 	.short	0x00ac
        /*01a4*/ 	.byte	0x00, 0xf0, 0x11, 0x00


	//----- nvinfo : EIATTR_KPARAM_INFO
	.align		4
.L_250:
        /*01a8*/ 	.byte	0x04, 0x17
        /*01aa*/ 	.short	(.L_252 - .L_251)
.L_251:
        /*01ac*/ 	.word	0x00000000
        /*01b0*/ 	.short	0x0027
        /*01b2*/ 	.short	0x00a8
        /*01b4*/ 	.byte	0x00, 0xf0, 0x11, 0x00


	//----- nvinfo : EIATTR_KPARAM_INFO
	.align		4
.L_252:
        /*01b8*/ 	.byte	0x04, 0x17
        /*01ba*/ 	.short	(.L_254 - .L_253)
.L_253:
        /*01bc*/ 	.word	0x00000000
        /*01c0*/ 	.short	0x0026
        /*01c2*/ 	.short	0x00a4
        /*01c4*/ 	.byte	0x00, 0xf0, 0x11, 0x00


	//----- nvinfo : EIATTR_KPARAM_INFO
	.align		4
.L_254:
        /*01c8*/ 	.byte	0x04, 0x17
        /*01ca*/ 	.short	(.L_256 - .L_255)
.L_255:
        /*01cc*/ 	.word	0x00000000
        /*01d0*/ 	.short	0x0025
        /*01d2*/ 	.short	0x00a0
        /*01d4*/ 	.byte	0x00, 0xf0, 0x11, 0x00


	//----- nvinfo : EIATTR_KPARAM_INFO
	.align		4
.L_256:
        /*01d8*/ 	.byte	0x04, 0x17
        /*01da*/ 	.short	(.L_258 - .L_257)
.L_257:
        /*01dc*/ 	.word	0x00000000
        /*01e0*/ 	.short	0x0024
        /*01e2*/ 	.short	0x009c
        /*01e4*/ 	.byte	0x00, 0xf0, 0x11, 0x00


	//----- nvinfo : EIATTR_KPARAM_INFO
	.align		4
.L_258:
        /*01e8*/ 	.byte	0x04, 0x17
        /*01ea*/ 	.short	(.L_260 - .L_259)
.L_259:
        /*01ec*/ 	.word	0x00000000
        /*01f0*/ 	.short	0x0023
        /*01f2*/ 	.short	0x0098
        /*01f4*/ 	.byte	0x00, 0xf0, 0x11, 0x00


	//----- nvinfo : EIATTR_KPARAM_INFO
	.align		4
.L_260:
        /*01f8*/ 	.byte	0x04, 0x17
        /*01fa*/ 	.short	(.L_262 - .L_261)
.L_261:
        /*01fc*/ 	.word	0x00000000
        /*0200*/ 	.short	0x0022
        /*0202*/ 	.short	0x0094
        /*0204*/ 	.byte	0x00, 0xf0, 0x11, 0x00


	//----- nvinfo : EIATTR_KPARAM_INFO
	.align		4
.L_262:
        /*0208*/ 	.byte	0x04, 0x17
        /*020a*/ 	.short	(.L_264 - .L_263)
.L_263:
        /*020c*/ 	.word	0x00000000
        /*0210*/ 	.short	0x0021
        /*0212*/ 	.short	0x0090
        /*0214*/ 	.byte	0x00, 0xf0, 0x11, 0x00


	//----- nvinfo : EIATTR_KPARAM_INFO
	.align		4
.L_264:
        /*0218*/ 	.byte	0x04, 0x17
        /*021a*/ 	.short	(.L_266 - .L_265)
.L_265:
        /*021c*/ 	.word	0x00000000
        /*0220*/ 	.short	0x0020
        /*0222*/ 	.short	0x008c
        /*0224*/ 	.byte	0x00, 0xf0, 0x11, 0x00


	//----- nvinfo : EIATTR_KPARAM_INFO
	.align		4
.L_266:
        /*0228*/ 	.byte	0x04, 0x17
        /*022a*/ 	.short	(.L_268 - .L_267)
.L_267:
        /*022c*/ 	.word	0x00000000
        /*0230*/ 	.short	0x001f
        /*0232*/ 	.short	0x0088
        /*0234*/ 	.byte	0x00, 0xf0, 0x11, 0x00


	//----- nvinfo : EIATTR_KPARAM_INFO
	.align		4
.L_268:
        /*0238*/ 	.byte	0x04, 0x17
        /*023a*/ 	.short	(.L_270 - .L_269)
.L_269:
        /*023c*/ 	.word	0x00000000
        /*0240*/ 	.short	0x001e
        /*0242*/ 	.short	0x0084
        /*0244*/ 	.byte	0x00, 0xf0, 0x11, 0x00


	//----- nvinfo : EIATTR_KPARAM_INFO
	.align		4
.L_270:
        /*0248*/ 	.byte	0x04, 0x17
        /*024a*/ 	.short	(.L_272 - .L_271)
.L_271:
        /*024c*/ 	.word	0x00000000
        /*0250*/ 	.short	0x001d
        /*0252*/ 	.short	0x0080
        /*0254*/ 	.byte	0x00, 0xf0, 0x11, 0x00


	//----- nvinfo : EIATTR_KPARAM_INFO
	.align		4
.L_272:
        /*0258*/ 	.byte	0x04, 0x17
        /*025a*/ 	.short	(.L_274 - .L_273)
.L_273:
        /*025c*/ 	.word	0x00000000
        /*0260*/ 	.short	0x001c
        /*0262*/ 	.short	0x007c
        /*0264*/ 	.byte	0x00, 0xf0, 0x11, 0x00


	//----- nvinfo : EIATTR_KPARAM_INFO
	.align		4
.L_274:
        /*0268*/ 	.byte	0x04, 0x17
        /*026a*/ 	.short	(.L_276 - .L_275)
.L_275:
        /*026c*/ 	.word	0x00000000
        /*0270*/ 	.short	0x001b
        /*0272*/ 	.short	0x0078
        /*0274*/ 	.byte	0x00, 0xf0, 0x11, 0x00


	//----- nvinfo : EIATTR_KPARAM_INFO
	.align		4
.L_276:
        /*0278*/ 	.byte	0x04, 0x17
        /*027a*/ 	.short	(.L_278 - .L_277)
.L_277:
        /*027c*/ 	.word	0x00000000
        /*0280*/ 	.short	0x001a
        /*0282*/ 	.short	0x0074
        /*0284*/ 	.byte	0x00, 0xf0, 0x11, 0x00


	//----- nvinfo : EIATTR_KPARAM_INFO
	.align		4
.L_278:
        /*0288*/ 	.byte	0x04, 0x17
        /*028a*/ 	.short	(.L_280 - .L_279)
.L_279:
        /*028c*/ 	.word	0x00000000
        /*0290*/ 	.short	0x0019
        /*0292*/ 	.short	0x0070
        /*0294*/ 	.byte	0x00, 0xf0, 0x11, 0x00


	//----- nvinfo : EIATTR_KPARAM_INFO
	.align		4
.L_280:
        /*0298*/ 	.byte	0x04, 0x17
        /*029a*/ 	.short	(.L_282 - .L_281)
.L_281:
        /*029c*/ 	.word	0x00000000
        /*02a0*/ 	.short	0x0018
        /*02a2*/ 	.short	0x006c
        /*02a4*/ 	.byte	0x00, 0xf0, 0x11, 0x00


	//----- nvinfo : EIATTR_KPARAM_INFO
	.align		4
.L_282:
        /*02a8*/ 	.byte	0x04, 0x17
        /*02aa*/ 	.short	(.L_284 - .L_283)
.L_283:
        /*02ac*/ 	.word	0x00000000
        /*02b0*/ 	.short	0x0017
        /*02b2*/ 	.short	0x0068
        /*02b4*/ 	.byte	0x00, 0xf0, 0x11, 0x00


	//----- nvinfo : EIATTR_KPARAM_INFO
	.align		4
.L_284:
        /*02b8*/ 	.byte	0x04, 0x17
        /*02ba*/ 	.short	(.L_286 - .L_285)
.L_285:
        /*02bc*/ 	.word	0x00000000
        /*02c0*/ 	.short	0x0016
        /*02c2*/ 	.short	0x0064
        /*02c4*/ 	.byte	0x00, 0xf0, 0x11, 0x00


	//----- nvinfo : EIATTR_KPARAM_INFO
	.align		4
.L_286:
        /*02c8*/ 	.byte	0x04, 0x17
        /*02ca*/ 	.short	(.L_288 - .L_287)
.L_287:
        /*02cc*/ 	.word	0x00000000
        /*02d0*/ 	.short	0x0015
        /*02d2*/ 	.short	0x0060
        /*02d4*/ 	.byte	0x00, 0xf0, 0x11, 0x00


	//----- nvinfo : EIATTR_KPARAM_INFO
	.align		4
.L_288:
        /*02d8*/ 	.byte	0x04, 0x17
        /*02da*/ 	.short	(.L_290 - .L_289)
.L_289:
        /*02dc*/ 	.word	0x00000000
        /*02e0*/ 	.short	0x0014
        /*02e2*/ 	.short	0x005c
        /*02e4*/ 	.byte	0x00, 0xf0, 0x11, 0x00


	//----- nvinfo : EIATTR_KPARAM_INFO
	.align		4
.L_290:
        /*02e8*/ 	.byte	0x04, 0x17
        /*02ea*/ 	.short	(.L_292 - .L_291)
.L_291:
        /*02ec*/ 	.word	0x00000000
        /*02f0*/ 	.short	0x0013
        /*02f2*/ 	.short	0x0058
        /*02f4*/ 	.byte	0x00, 0xf0, 0x11, 0x00


	//----- nvinfo : EIATTR_KPARAM_INFO
	.align		4
.L_292:
        /*02f8*/ 	.byte	0x04, 0x17
        /*02fa*/ 	.short	(.L_294 - .L_293)
.L_293:
        /*02fc*/ 	.word	0x00000000
        /*0300*/ 	.short	0x0012
        /*0302*/ 	.short	0x0054
        /*0304*/ 	.byte	0x00, 0xf0, 0x11, 0x00


	//----- nvinfo : EIATTR_KPARAM_INFO
	.align		4
.L_294:
        /*0308*/ 	.byte	0x04, 0x17
        /*030a*/ 	.short	(.L_296 - .L_295)
.L_295:
        /*030c*/ 	.word	0x00000000
        /*0310*/ 	.short	0x0011
        /*0312*/ 	.short	0x0050
        /*0314*/ 	.byte	0x00, 0xf0, 0x11, 0x00


	//----- nvinfo : EIATTR_KPARAM_INFO
	.align		4
.L_296:
        /*0318*/ 	.byte	0x04, 0x17
        /*031a*/ 	.short	(.L_298 - .L_297)
.L_297:
        /*031c*/ 	.word	0x00000000
        /*0320*/ 	.short	0x0010
        /*0322*/ 	.short	0x004c
        /*0324*/ 	.byte	0x00, 0xf0, 0x11, 0x00


	//----- nvinfo : EIATTR_KPARAM_INFO
	.align		4
.L_298:
        /*0328*/ 	.byte	0x04, 0x17
        /*032a*/ 	.short	(.L_300 - .L_299)
.L_299:
        /*032c*/ 	.word	0x00000000
        /*0330*/ 	.short	0x000f
        /*0332*/ 	.short	0x0048
        /*0334*/ 	.byte	0x00, 0xf0, 0x11, 0x00


	//----- nvinfo : EIATTR_KPARAM_INFO
	.align		4
.L_300:
        /*0338*/ 	.byte	0x04, 0x17
        /*033a*/ 	.short	(.L_302 - .L_301)
.L_301:
        /*033c*/ 	.word	0x00000000
        /*0340*/ 	.short	0x000e
        /*0342*/ 	.short	0x0044
        /*0344*/ 	.byte	0x00, 0xf0, 0x11, 0x00


	//----- nvinfo : EIATTR_KPARAM_INFO
	.align		4
.L_302:
        /*0348*/ 	.byte	0x04, 0x17
        /*034a*/ 	.short	(.L_304 - .L_303)
.L_303:
        /*034c*/ 	.word	0x00000000
        /*0350*/ 	.short	0x000d
        /*0352*/ 	.short	0x0040
        /*0354*/ 	.byte	0x00, 0xf0, 0x11, 0x00


	//----- nvinfo : EIATTR_KPARAM_INFO
	.align		4
.L_304:
        /*0358*/ 	.byte	0x04, 0x17
        /*035a*/ 	.short	(.L_306 - .L_305)
.L_305:
        /*035c*/ 	.word	0x00000000
        /*0360*/ 	.short	0x000c
        /*0362*/ 	.short	0x003c
        /*0364*/ 	.byte	0x00, 0xf0, 0x11, 0x00


	//----- nvinfo : EIATTR_KPARAM_INFO
	.align		4
.L_306:
        /*0368*/ 	.byte	0x04, 0x17
        /*036a*/ 	.short	(.L_308 - .L_307)
.L_307:
        /*036c*/ 	.word	0x00000000
        /*0370*/ 	.short	0x000b
        /*0372*/ 	.short	0x0038
        /*0374*/ 	.byte	0x00, 0xf0, 0x11, 0x00


	//----- nvinfo : EIATTR_KPARAM_INFO
	.align		4
.L_308:
        /*0378*/ 	.byte	0x04, 0x17
        /*037a*/ 	.short	(.L_310 - .L_309)
.L_309:
        /*037c*/ 	.word	0x00000000
        /*0380*/ 	.short	0x000a
        /*0382*/ 	.short	0x0034
        /*0384*/ 	.byte	0x00, 0xf0, 0x11, 0x00


	//----- nvinfo : EIATTR_KPARAM_INFO
	.align		4
.L_310:
        /*0388*/ 	.byte	0x04, 0x17
        /*038a*/ 	.short	(.L_312 - .L_311)
.L_311:
        /*038c*/ 	.word	0x00000000
        /*0390*/ 	.short	0x0009
        /*0392*/ 	.short	0x0030
        /*0394*/ 	.byte	0x00, 0xf0, 0x11, 0x00


	//----- nvinfo : EIATTR_KPARAM_INFO
	.align		4
.L_312:
        /*0398*/ 	.byte	0x04, 0x17
        /*039a*/ 	.short	(.L_314 - .L_313)
.L_313:
        /*039c*/ 	.word	0x00000000
        /*03a0*/ 	.short	0x0008
        /*03a2*/ 	.short	0x002c
        /*03a4*/ 	.byte	0x00, 0xf0, 0x11, 0x00


	//----- nvinfo : EIATTR_KPARAM_INFO
	.align		4
.L_314:
        /*03a8*/ 	.byte	0x04, 0x17
        /*03aa*/ 	.short	(.L_316 - .L_315)
.L_315:
        /*03ac*/ 	.word	0x00000000
        /*03b0*/ 	.short	0x0007
        /*03b2*/ 	.short	0x0028
        /*03b4*/ 	.byte	0x00, 0xf0, 0x11, 0x00


	//----- nvinfo : EIATTR_KPARAM_INFO
	.align		4
.L_316:
        /*03b8*/ 	.byte	0x04, 0x17
        /*03ba*/ 	.short	(.L_318 - .L_317)
.L_317:
        /*03bc*/ 	.word	0x00000000
        /*03c0*/ 	.short	0x0006
        /*03c2*/ 	.short	0x0024
        /*03c4*/ 	.byte	0x00, 0xf0, 0x11, 0x00


	//----- nvinfo : EIATTR_KPARAM_INFO
	.align		4
.L_318:
        /*03c8*/ 	.byte	0x04, 0x17
        /*03ca*/ 	.short	(.L_320 - .L_319)
.L_319:
        /*03cc*/ 	.word	0x00000000
        /*03d0*/ 	.short	0x0005
        /*03d2*/ 	.short	0x0020
        /*03d4*/ 	.byte	0x00, 0xf0, 0x11, 0x00


	//----- nvinfo : EIATTR_KPARAM_INFO
	.align		4
.L_320:
        /*03d8*/ 	.byte	0x04, 0x17
        /*03da*/ 	.short	(.L_322 - .L_321)
.L_321:
        /*03dc*/ 	.word	0x00000000
        /*03e0*/ 	.short	0x0004
        /*03e2*/ 	.short	0x001c
        /*03e4*/ 	.byte	0x00, 0xf0, 0x11, 0x00


	//----- nvinfo : EIATTR_KPARAM_INFO
	.align		4
.L_322:
        /*03e8*/ 	.byte	0x04, 0x17
        /*03ea*/ 	.short	(.L_324 - .L_323)
.L_323:
        /*03ec*/ 	.word	0x00000000
        /*03f0*/ 	.short	0x0003
        /*03f2*/ 	.short	0x0018
        /*03f4*/ 	.byte	0x00, 0xf0, 0x11, 0x00


	//----- nvinfo : EIATTR_KPARAM_INFO
	.align		4
.L_324:
        /*03f8*/ 	.byte	0x04, 0x17
        /*03fa*/ 	.short	(.L_326 - .L_325)
.L_325:
        /*03fc*/ 	.word	0x00000000
        /*0400*/ 	.short	0x0002
        /*0402*/ 	.short	0x0010
        /*0404*/ 	.byte	0x00, 0xf5, 0x21, 0x00


	//----- nvinfo : EIATTR_KPARAM_INFO
	.align		4
.L_326:
        /*0408*/ 	.byte	0x04, 0x17
        /*040a*/ 	.short	(.L_328 - .L_327)
.L_327:
        /*040c*/ 	.word	0x00000000
        /*0410*/ 	.short	0x0001
        /*0412*/ 	.short	0x0008
        /*0414*/ 	.byte	0x00, 0xf5, 0x21, 0x00


	//----- nvinfo : EIATTR_KPARAM_INFO
	.align		4
.L_328:
        /*0418*/ 	.byte	0x04, 0x17
        /*041a*/ 	.short	(.L_330 - .L_329)
.L_329:
        /*041c*/ 	.word	0x00000000
        /*0420*/ 	.short	0x0000
        /*0422*/ 	.short	0x0000
        /*0424*/ 	.byte	0x00, 0xf5, 0x21, 0x00


	//----- nvinfo : EIATTR_SPARSE_MMA_MASK
	.align		4
.L_330:
        /*0428*/ 	.byte	0x03, 0x50
        /*042a*/ 	.short	0x0000


	//----- nvinfo : EIATTR_MAXREG_COUNT
	.align		4
        /*042c*/ 	.byte	0x03, 0x1b
        /*042e*/ 	.short	0x00ff


	//----- nvinfo : EIATTR_EXTERNS
	.align		4
        /*0430*/ 	.byte	0x04, 0x0f
        /*0432*/ 	.short	(.L_332 - .L_331)


	//   ....[0]....
	.align		4
.L_331:
        /*0434*/ 	.word	index@(vprintf)


	//----- nvinfo : EIATTR_MERCURY_ISA_VERSION
	.align		4
.L_332:
        /*0438*/ 	.byte	0x03, 0x5f
        /*043a*/ 	.short	0x0101


	//----- nvinfo : EIATTR_VRC_CTA_INIT_COUNT
	.align		4
        /*043c*/ 	.byte	0x02, 0x4a
	.zero		1
	.zero		1


	//----- nvinfo : EIATTR_SYSCALL_OFFSETS
	.align		4
        /*0440*/ 	.byte	0x04, 0x46
        /*0442*/ 	.short	(.L_334 - .L_333)


	//   ....[0]....
.L_333:
        /*0444*/ 	.word	0x000033a0


	//   ....[1]....
        /*0448*/ 	.word	0x00003480


	//   ....[2]....
        /*044c*/ 	.word	0x00003540


	//----- nvinfo : EIATTR_EXIT_INSTR_OFFSETS
	.align		4
.L_334:
        /*0450*/ 	.byte	0x04, 0x1c
        /*0452*/ 	.short	(.L_336 - .L_335)


	//   ....[0]....
.L_335:
        /*0454*/ 	.word	0x00000170


	//   ....[1]....
        /*0458*/ 	.word	0x00000490


	//   ....[2]....
        /*045c*/ 	.word	0x00003660


	//   ....[3]....
        /*0460*/ 	.word	0x000036b0


	//----- nvinfo : EIATTR_CRS_STACK_SIZE
	.align		4
.L_336:
        /*0464*/ 	.byte	0x04, 0x1e
        /*0466*/ 	.short	(.L_338 - .L_337)
.L_337:
        /*0468*/ 	.word	0x00000000


	//----- nvinfo : EIATTR_CBANK_PARAM_SIZE
	.align		4
.L_338:
        /*046c*/ 	.byte	0x03, 0x19
        /*046e*/ 	.short	0x0148


	//----- nvinfo : EIATTR_PARAM_CBANK
	.align		4
        /*0470*/ 	.byte	0x04, 0x0a
        /*0472*/ 	.short	(.L_340 - .L_339)
	.align		4
.L_339:
        /*0474*/ 	.word	index@(.nv.constant0._Z19calculateDoseKernelPKsPfPhiiifffffffffffffffiiiiiifffffffffffffffffPKfS4_S4_iiS4_S4_S4_iiS4_S4_S4_S4_iiiS4_iffi)
        /*0478*/ 	.short	0x0380
        /*047a*/ 	.short	0x0148


	//----- nvinfo : EIATTR_SW_WAR
	.align		4
.L_340:
        /*047c*/ 	.byte	0x04, 0x36
        /*047e*/ 	.short	(.L_342 - .L_341)
.L_341:
        /*0480*/ 	.word	0x00000008
.L_342:


//--------------------- .nv.callgraph             --------------------------
	.section	.nv.callgraph,"",@"SHT_CUDA_CALLGRAPH"
	.align	4
	.sectionentsize	8
	.align		4
        /*0000*/ 	.word	0x00000000
	.align		4
        /*0004*/ 	.word	0xffffffff
	.align		4
        /*0008*/ 	.word	index@(_Z19calculateDoseKernelPKsPfPhiiifffffffffffffffiiiiiifffffffffffffffffPKfS4_S4_iiS4_S4_S4_iiS4_S4_S4_S4_iiiS4_iffi)
	.align		4
        /*000c*/ 	.word	index@(vprintf)
	.align		4
        /*0010*/ 	.word	0x00000000
	.align		4
        /*0014*/ 	.word	0xfffffffe
	.align		4
        /*0018*/ 	.word	0x00000000
	.align		4
        /*001c*/ 	.word	0xfffffffd
	.align		4
        /*0020*/ 	.word	0x00000000
	.align		4
        /*0024*/ 	.word	0xfffffffc


//--------------------- .nv.constant4             --------------------------
	.section	.nv.constant4,"a",@progbits
	.align	8
	.align		8
.nv.constant4:
        /*0000*/ 	.dword	$str
	.align		8
        /*0008*/ 	.dword	$str$1
	.align		8
        /*0010*/ 	.dword	$str$2
	.align		8
        /*0018*/ 	.dword	vprintf


//--------------------- .text._Z23interpolateVolumeKernelPfPKhiiii --------------------------
	.section	.text._Z23interpolateVolumeKernelPfPKhiiii,"ax",@progbits
	.align	128
        .global         _Z23interpolateVolumeKernelPfPKhiiii
        .type           _Z23interpolateVolumeKernelPfPKhiiii,@function
        .size           _Z23interpolateVolumeKernelPfPKhiiii,(.L_x_229 - _Z23interpolateVolumeKernelPfPKhiiii)
        .other          _Z23interpolateVolumeKernelPfPKhiiii,@"STO_CUDA_ENTRY STV_DEFAULT"
_Z23interpolateVolumeKernelPfPKhiiii:
.text._Z23interpolateVolumeKernelPfPKhiiii:
[----:B------:R-:W-:Y:S01]  /*0000*/  LDC R1, c[0x0][0x37c] ;  /* 0x0000df00ff017b82 */ /* 0x000fe20000000800 */
[----:B------:R-:W0:Y:S07]  /*0010*/  S2R R5, SR_TID.Y ;  /* 0x0000000000057919 */ /* 0x000e2e0000002200 */
[----:B------:R-:W1:Y:S01]  /*0020*/  LDC R21, c[0x0][0x360] ;  /* 0x0000d800ff157b82 */ /* 0x000e620000000800 */
[----:B------:R-:W2:Y:S01]  /*0030*/  LDCU UR4, c[0x0][0x398] ;  /* 0x00007300ff0477ac */ /* 0x000ea20008000800 */
[----:B------:R-:W1:Y:S01]  /*0040*/  S2R R4, SR_TID.X ;  /* 0x0000000000047919 */ /* 0x000e620000002100 */
[----:B------:R-:W3:Y:S05]  /*0050*/  S2R R6, SR_TID.Z ;  /* 0x0000000000067919 */ /* 0x000eea0000002300 */
[----:B------:R-:W0:Y:S08]  /*0060*/  S2UR UR6, SR_CTAID.Y ;  /* 0x00000000000679c3 */ /* 0x000e300000002600 */
[----:B------:R-:W0:Y:S08]  /*0070*/  LDC R0, c[0x0][0x364] ;  /* 0x0000d900ff007b82 */ /* 0x000e300000000800 */
[----:B------:R-:W1:Y:S08]  /*0080*/  S2UR UR5, SR_CTAID.X ;  /* 0x00000000000579c3 */ /* 0x000e700000002500 */
[----:B------:R-:W4:Y:S08]  /*0090*/  LDC.64 R2, c[0x0][0x390] ;  /* 0x0000e400ff027b82 */ /* 0x000f300000000a00 */
[----:B------:R-:W3:Y:S01]  /*00a0*/  S2UR UR7, SR_CTAID.Z ;  /* 0x00000000000779c3 */ /* 0x000ee20000002700 */
[----:B0-----:R-:W-:-:S07]  /*00b0*/  IMAD R0, R0, UR6, R5 ;  /* 0x0000000600007c24 */ /* 0x001fce000f8e0205 */
[----:B------:R-:W3:Y:S01]  /*00c0*/  LDC R17, c[0x0][0x368] ;  /* 0x0000da00ff117b82 */ /* 0x000ee20000000800 */
[----:B-1----:R-:W-:Y:S01]  /*00d0*/  IMAD R21, R21, UR5, R4 ;  /* 0x0000000515157c24 */ /* 0x002fe2000f8e0204 */
[----:B----4-:R-:W-:-:S04]  /*00e0*/  ISETP.GE.AND P0, PT, R0, R3, PT ;  /* 0x000000030000720c */ /* 0x010fc80003f06270 */
[----:B------:R-:W-:Y:S01]  /*00f0*/  ISETP.GE.OR P0, PT, R21, R2, P0 ;  /* 0x000000021500720c */ /* 0x000fe20000706670 */
[----:B---3--:R-:W-:-:S05]  /*0100*/  IMAD R17, R17, UR7, R6 ;  /* 0x0000000711117c24 */ /* 0x008fca000f8e0206 */
[----:B--2---:R-:W-:-:S13]  /*0110*/  ISETP.GE.OR P0, PT, R17, UR4, P0 ;  /* 0x0000000411007c0c */ /* 0x004fda0008706670 */
[----:B------:R-:W-:Y:S05]  /*0120*/  @P0 EXIT ;  /* 0x000000000000094d */ /* 0x000fea0003800000 */
[----:B------:R-:W0:Y:S01]  /*0130*/  LDCU.64 UR8, c[0x0][0x388] ;  /* 0x00007100ff0877ac */ /* 0x000e220008000a00 */
[----:B------:R-:W-:Y:S01]  /*0140*/  IMAD R15, R17, R3, R0 ;  /* 0x00000003110f7224 */ /* 0x000fe200078e0200 */
[----:B------:R-:W1:Y:S03]  /*0150*/  LDCU.64 UR6, c[0x0][0x358] ;  /* 0x00006b00ff0677ac */ /* 0x000e660008000a00 */
[----:B------:R-:W-:-:S05]  /*0160*/  IMAD R15, R15, R2, R21 ;  /* 0x000000020f0f7224 */ /* 0x000fca00078e0215 */
[----:B0-----:R-:W-:-:S04]  /*0170*/  IADD3 R4, P0, PT, R15, UR8, RZ ;  /* 0x000000080f047c10 */ /* 0x001fc8000ff1e0ff */
[----:B------:R-:W-:-:S05]  /*0180*/  LEA.HI.X.SX32 R5, R15, UR9, 0x1, P0 ;  /* 0x000000090f057c11 */ /* 0x000fca00080f0eff */
[----:B-1----:R-:W2:Y:S02]  /*0190*/  LDG.E.U8 R4, desc[UR6][R4.64] ;  /* 0x0000000604047981 */ /* 0x002ea4000c1e1100 */
[----:B--2---:R-:W-:-:S13]  /*01a0*/  ISETP.NE.AND P0, PT, R4, RZ, PT ;  /* 0x000000ff0400720c */ /* 0x004fda0003f05270 */
[----:B------:R-:W-:Y:S05]  /*01b0*/  @P0 EXIT ;  /* 0x000000000000094d */ /* 0x000fea0003800000 */
[----:B------:R-:W0:Y:S02]  /*01c0*/  LDC R4, c[0x0][0x39c] ;  /* 0x0000e700ff047b82 */ /* 0x000e240000000800 */
[-C--:B0-----:R-:W-:Y:S02]  /*01d0*/  IABS R7, R4.reuse ;  /* 0x0000000400077213 */ /* 0x081fe40000000000 */
[----:B------:R-:W-:Y:S02]  /*01e0*/  LOP3.LUT R11, RZ, R4, RZ, 0x33, !PT ;  /* 0x00000004ff0b7212 */ /* 0x000fe400078e33ff */
[----:B------:R-:W0:Y:S08]  /*01f0*/  I2F.RP R6, R7 ;  /* 0x0000000700067306 */ /* 0x000e300000209400 */
[----:B0-----:R-:W0:Y:S02]  /*0200*/  MUFU.RCP R6, R6 ;  /* 0x0000000600067308 */ /* 0x001e240000001000 */
[----:B0-----:R-:W-:-:S06]  /*0210*/  VIADD R8, R6, 0xffffffe ;  /* 0x0ffffffe06087836 */ /* 0x001fcc0000000000 */
[----:B------:R0:W1:Y:S02]  /*0220*/  F2I.FTZ.U32.TRUNC.NTZ R9, R8 ;  /* 0x0000000800097305 */ /* 0x000064000021f000 */
[----:B0-----:R-:W-:Y:S02]  /*0230*/  HFMA2 R8, -RZ, RZ, 0, 0 ;  /* 0x00000000ff087431 */ /* 0x001fe400000001ff */
[----:B-1----:R-:W-:-:S04]  /*0240*/  IMAD.MOV R10, RZ, RZ, -R9 ;  /* 0x000000ffff0a7224 */ /* 0x002fc800078e0a09 */
[----:B------:R-:W-:Y:S01]  /*0250*/  IMAD R5, R10, R7, RZ ;  /* 0x000000070a057224 */ /* 0x000fe200078e02ff */
[----:B------:R-:W-:-:S03]  /*0260*/  IABS R10, R21 ;  /* 0x00000015000a7213 */ /* 0x000fc60000000000 */
[----:B------:R-:W-:-:S04]  /*0270*/  IMAD.HI.U32 R9, R9, R5, R8 ;  /* 0x0000000509097227 */ /* 0x000fc800078e0008 */
[----:B------:R-:W-:-:S04]  /*0280*/  IMAD.MOV.U32 R5, RZ, RZ, R10 ;  /* 0x000000ffff057224 */ /* 0x000fc800078e000a */
[----:B------:R-:W-:-:S04]  /*0290*/  IMAD.HI.U32 R10, R9, R5, RZ ;  /* 0x00000005090a7227 */ /* 0x000fc800078e00ff */
[----:B------:R-:W-:-:S04]  /*02a0*/  IMAD.MOV R10, RZ, RZ, -R10 ;  /* 0x000000ffff0a7224 */ /* 0x000fc800078e0a0a */
[----:B------:R-:W-:-:S05]  /*02b0*/  IMAD R6, R7, R10, R5 ;  /* 0x0000000a07067224 */ /* 0x000fca00078e0205 */
[----:B------:R-:W-:-:S13]  /*02c0*/  ISETP.GT.U32.AND P0, PT, R7, R6, PT ;  /* 0x000000060700720c */ /* 0x000fda0003f04070 */
[----:B------:R-:W-:Y:S02]  /*02d0*/  @!P0 IADD3 R6, PT, PT, R6, -R7, RZ ;  /* 0x8000000706068210 */ /* 0x000fe40007ffe0ff */
[----:B------:R-:W-:Y:S02]  /*02e0*/  ISETP.GE.AND P0, PT, R21, RZ, PT ;  /* 0x000000ff1500720c */ /* 0x000fe40003f06270 */
[----:B------:R-:W-:-:S13]  /*02f0*/  ISETP.GT.U32.AND P1, PT, R7, R6, PT ;  /* 0x000000060700720c */ /* 0x000fda0003f24070 */
[----:B------:R-:W-:Y:S01]  /*0300*/  @!P1 IMAD.IADD R6, R6, 0x1, -R7 ;  /* 0x0000000106069824 */ /* 0x000fe200078e0a07 */
[----:B------:R-:W-:-:S03]  /*0310*/  ISETP.NE.AND P1, PT, R4, RZ, PT ;  /* 0x000000ff0400720c */ /* 0x000fc60003f25270 */
[----:B------:R-:W-:-:S05]  /*0320*/  @!P0 IMAD.MOV R6, RZ, RZ, -R6 ;  /* 0x000000ffff068224 */ /* 0x000fca00078e0a06 */
[----:B------:R-:W-:-:S04]  /*0330*/  SEL R6, R11, R6, !P1 ;  /* 0x000000060b067207 */ /* 0x000fc80004800000 */
[----:B------:R-:W-:-:S13]  /*0340*/  ISETP.NE.AND P2, PT, R6, RZ, PT ;  /* 0x000000ff0600720c */ /* 0x000fda0003f45270 */
[----:B------:R-:W-:Y:S05]  /*0350*/  @P2 EXIT ;  /* 0x000000000000294d */ /* 0x000fea0003800000 */
[----:B------:R-:W-:-:S05]  /*0360*/  IABS R6, R0 ;  /* 0x0000000000067213 */ /* 0x000fca0000000000 */
[----:B------:R-:W-:-:S05]  /*0370*/  IMAD.HI.U32 R8, R9, R6, RZ ;  /* 0x0000000609087227 */ /* 0x000fca00078e00ff */
[----:B------:R-:W-:-:S05]  /*0380*/  IADD3 R8, PT, PT, -R8, RZ, RZ ;  /* 0x000000ff08087210 */ /* 0x000fca0007ffe1ff */
[----:B------:R-:W-:-:S05]  /*0390*/  IMAD R8, R7, R8, R6 ;  /* 0x0000000807087224 */ /* 0x000fca00078e0206 */
[----:B------:R-:W-:-:S13]  /*03a0*/  ISETP.GT.U32.AND P2, PT, R7, R8, PT ;  /* 0x000000080700720c */ /* 0x000fda0003f44070 */
[----:B------:R-:W-:Y:S01]  /*03b0*/  @!P2 IMAD.IADD R8, R8, 0x1, -R7 ;  /* 0x000000010808a824 */ /* 0x000fe200078e0a07 */
[----:B------:R-:W-:-:S04]  /*03c0*/  ISETP.GE.AND P2, PT, R0, RZ, PT ;  /* 0x000000ff0000720c */ /* 0x000fc80003f46270 */
[----:B------:R-:W-:-:S13]  /*03d0*/  ISETP.GT.U32.AND P3, PT, R7, R8, PT ;  /* 0x000000080700720c */ /* 0x000fda0003f64070 */
[----:B------:R-:W-:-:S05]  /*03e0*/  @!P3 IMAD.IADD R8, R8, 0x1, -R7 ;  /* 0x000000010808b824 */ /* 0x000fca00078e0a07 */
[----:B------:R-:W-:-:S04]  /*03f0*/  @!P2 IADD3 R8, PT, PT, -R8, RZ, RZ ;  /* 0x000000ff0808a210 */ /* 0x000fc80007ffe1ff */
[----:B------:R-:W-:-:S04]  /*0400*/  SEL R8, R11, R8, !P1 ;  /* 0x000000080b087207 */ /* 0x000fc80004800000 */
[----:B------:R-:W-:-:S13]  /*0410*/  ISETP.NE.AND P3, PT, R8, RZ, PT ;  /* 0x000000ff0800720c */ /* 0x000fda0003f65270 */
[----:B------:R-:W-:Y:S05]  /*0420*/  @P3 EXIT ;  /* 0x000000000000394d */ /* 0x000fea0003800000 */
[----:B------:R-:W-:-:S05]  /*0430*/  IABS R8, R17 ;  /* 0x0000001100087213 */ /* 0x000fca0000000000 */
[----:B------:R-:W-:-:S04]  /*0440*/  IMAD.HI.U32 R9, R9, R8, RZ ;  /* 0x0000000809097227 */ /* 0x000fc800078e00ff */
[----:B------:R-:W-:-:S04]  /*0450*/  IMAD.MOV R9, RZ, RZ, -R9 ;  /* 0x000000ffff097224 */ /* 0x000fc800078e0a09 */
[----:B------:R-:W-:-:S05]  /*0460*/  IMAD R10, R7, R9, R8 ;  /* 0x00000009070a7224 */ /* 0x000fca00078e0208 */
[----:B------:R-:W-:-:S13]  /*0470*/  ISETP.GT.U32.AND P3, PT, R7, R10, PT ;  /* 0x0000000a0700720c */ /* 0x000fda0003f64070 */
[----:B------:R-:W-:Y:S01]  /*0480*/  @!P3 IMAD.IADD R10, R10, 0x1, -R7 ;  /* 0x000000010a0ab824 */ /* 0x000fe200078e0a07 */
[----:B------:R-:W-:-:S04]  /*0490*/  ISETP.GE.AND P3, PT, R17, RZ, PT ;  /* 0x000000ff1100720c */ /* 0x000fc80003f66270 */
[----:B------:R-:W-:-:S13]  /*04a0*/  ISETP.GT.U32.AND P4, PT, R7, R10, PT ;  /* 0x0000000a0700720c */ /* 0x000fda0003f84070 */
[----:B------:R-:W-:-:S05]  /*04b0*/  @!P4 IADD3 R10, PT, PT, R10, -R7, RZ ;  /* 0x800000070a0ac210 */ /* 0x000fca0007ffe0ff */
[----:B------:R-:W-:-:S05]  /*04c0*/  @!P3 IMAD.MOV R10, RZ, RZ, -R10 ;  /* 0x000000ffff0ab224 */ /* 0x000fca00078e0a0a */
[----:B------:R-:W-:-:S04]  /*04d0*/  SEL R10, R11, R10, !P1 ;  /* 0x0000000a0b0a7207 */ /* 0x000fc80004800000 */
[----:B------:R-:W-:-:S13]  /*04e0*/  ISETP.NE.AND P1, PT, R10, RZ, PT ;  /* 0x000000ff0a00720c */ /* 0x000fda0003f25270 */
[----:B------:R-:W-:Y:S05]  /*04f0*/  @P1 EXIT ;  /* 0x000000000000194d */ /* 0x000fea0003800000 */
[----:B------:R-:W-:Y:S01]  /*0500*/  IMAD.SHL.U32 R4, R4, 0x2, RZ ;  /* 0x0000000204047824 */ /* 0x000fe200078e00ff */
[----:B------:R-:W-:-:S04]  /*0510*/  UIADD3 UR4, UPT, UPT, UR4, -0x1, URZ ;  /* 0xffffffff04047890 */ /* 0x000fc8000fffe0ff */
[-C--:B------:R-:W-:Y:S02]  /*0520*/  IABS R9, R4.reuse ;  /* 0x0000000400097213 */ /* 0x080fe40000000000 */
[----:B------:R-:W-:Y:S02]  /*0530*/  LOP3.LUT R18, RZ, R4, RZ, 0x33, !PT ;  /* 0x00000004ff127212 */ /* 0x000fe400078e33ff */
[----:B------:R-:W0:Y:S08]  /*0540*/  I2F.RP R7, R9 ;  /* 0x0000000900077306 */ /* 0x000e300000209400 */
[----:B0-----:R-:W0:Y:S02]  /*0550*/  MUFU.RCP R7, R7 ;  /* 0x0000000700077308 */ /* 0x001e240000001000 */
[----:B0-----:R-:W-:-:S06]  /*0560*/  IADD3 R10, PT, PT, R7, 0xffffffe, RZ ;  /* 0x0ffffffe070a7810 */ /* 0x001fcc0007ffe0ff */
[----:B------:R0:W1:Y:S02]  /*0570*/  F2I.FTZ.U32.TRUNC.NTZ R11, R10 ;  /* 0x0000000a000b7305 */ /* 0x000064000021f000 */
[----:B0-----:R-:W-:Y:S02]  /*0580*/  IMAD.MOV.U32 R10, RZ, RZ, RZ ;  /* 0x000000ffff0a7224 */ /* 0x001fe400078e00ff */
[----:B-1----:R-:W-:-:S04]  /*0590*/  IMAD.MOV R12, RZ, RZ, -R11 ;  /* 0x000000ffff0c7224 */ /* 0x002fc800078e0a0b */
[----:B------:R-:W-:Y:S01]  /*05a0*/  IMAD R13, R12, R9, RZ ;  /* 0x000000090c0d7224 */ /* 0x000fe200078e02ff */
[----:B------:R-:W-:-:S03]  /*05b0*/  IABS R12, R4 ;  /* 0x00000004000c7213 */ /* 0x000fc60000000000 */
[----:B------:R-:W-:Y:S01]  /*05c0*/  IMAD.HI.U32 R11, R11, R13, R10 ;  /* 0x0000000d0b0b7227 */ /* 0x000fe200078e000a */
[----:B------:R-:W-:-:S05]  /*05d0*/  IADD3 R13, PT, PT, RZ, -R12, RZ ;  /* 0x8000000cff0d7210 */ /* 0x000fca0007ffe0ff */
[----:B------:R-:W-:-:S04]  /*05e0*/  IMAD.HI.U32 R7, R11, R6, RZ ;  /* 0x000000060b077227 */ /* 0x000fc800078e00ff */
[----:B------:R-:W-:-:S04]  /*05f0*/  IMAD.HI.U32 R12, R11, R5, RZ ;  /* 0x000000050b0c7227 */ /* 0x000fc800078e00ff */
[----:B------:R-:W-:Y:S02]  /*0600*/  IMAD R6, R7, R13, R6 ;  /* 0x0000000d07067224 */ /* 0x000fe400078e0206 */
[----:B------:R-:W-:-:S03]  /*0610*/  IMAD.HI.U32 R11, R11, R8, RZ ;  /* 0x000000080b0b7227 */ /* 0x000fc600078e00ff */
[----:B------:R-:W-:Y:S01]  /*0620*/  ISETP.GT.U32.AND P4, PT, R9, R6, PT ;  /* 0x000000060900720c */ /* 0x000fe20003f84070 */
[-C--:B------:R-:W-:Y:S02]  /*0630*/  IMAD R5, R12, R13.reuse, R5 ;  /* 0x0000000d0c057224 */ /* 0x080fe400078e0205 */
[----:B------:R-:W-:Y:S02]  /*0640*/  IMAD R8, R11, R13, R8 ;  /* 0x0000000d0b087224 */ /* 0x000fe400078e0208 */
[----:B------:R-:W0:Y:S01]  /*0650*/  LDC.64 R10, c[0x0][0x380] ;  /* 0x0000e000ff0a7b82 */ /* 0x000e220000000a00 */
[C---:B------:R-:W-:Y:S02]  /*0660*/  ISETP.GT.U32.AND P1, PT, R9.reuse, R5, PT ;  /* 0x000000050900720c */ /* 0x040fe40003f24070 */
[----:B------:R-:W-:-:S05]  /*0670*/  ISETP.GT.U32.AND P5, PT, R9, R8, PT ;  /* 0x000000080900720c */ /* 0x000fca0003fa4070 */
[----:B------:R-:W-:-:S05]  /*0680*/  @!P4 IMAD.IADD R6, R6, 0x1, -R9 ;  /* 0x000000010606c824 */ /* 0x000fca00078e0a09 */
[----:B------:R-:W-:Y:S01]  /*0690*/  ISETP.GT.U32.AND P4, PT, R9, R6, PT ;  /* 0x000000060900720c */ /* 0x000fe20003f84070 */
[----:B------:R-:W-:Y:S02]  /*06a0*/  @!P1 IMAD.IADD R5, R5, 0x1, -R9 ;  /* 0x0000000105059824 */ /* 0x000fe400078e0a09 */
[----:B------:R-:W-:-:S03]  /*06b0*/  @!P5 IADD3 R8, PT, PT, R8, -R9, RZ ;  /* 0x800000090808d210 */ /* 0x000fc60007ffe0ff */
[C---:B------:R-:W-:Y:S02]  /*06c0*/  ISETP.GT.U32.AND P1, PT, R9.reuse, R5, PT ;  /* 0x000000050900720c */ /* 0x040fe40003f24070 */
[----:B------:R-:W-:-:S05]  /*06d0*/  ISETP.GT.U32.AND P5, PT, R9, R8, PT ;  /* 0x000000080900720c */ /* 0x000fca0003fa4070 */
[----:B------:R-:W-:-:S04]  /*06e0*/  @!P4 IMAD.IADD R6, R6, 0x1, -R9 ;  /* 0x000000010606c824 */ /* 0x000fc800078e0a09 */
[----:B------:R-:W-:Y:S02]  /*06f0*/  @!P2 IMAD.MOV R6, RZ, RZ, -R6 ;  /* 0x000000ffff06a224 */ /* 0x000fe400078e0a06 */
[----:B------:R-:W-:Y:S01]  /*0700*/  @!P1 IMAD.IADD R5, R5, 0x1, -R9 ;  /* 0x0000000105059824 */ /* 0x000fe200078e0a09 */
[----:B------:R-:W-:Y:S02]  /*0710*/  ISETP.NE.AND P1, PT, R4, RZ, PT ;  /* 0x000000ff0400720c */ /* 0x000fe40003f25270 */
[----:B------:R-:W-:Y:S01]  /*0720*/  @!P5 IADD3 R8, PT, PT, R8, -R9, RZ ;  /* 0x800000090808d210 */ /* 0x000fe20007ffe0ff */
[----:B------:R-:W-:Y:S01]  /*0730*/  @!P0 IMAD.MOV R5, RZ, RZ, -R5 ;  /* 0x000000ffff058224 */ /* 0x000fe200078e0a05 */
[----:B------:R-:W-:Y:S02]  /*0740*/  SEL R20, R18, R6, !P1 ;  /* 0x0000000612147207 */ /* 0x000fe40004800000 */
[----:B------:R-:W-:Y:S02]  /*0750*/  @!P3 IADD3 R8, PT, PT, -R8, RZ, RZ ;  /* 0x000000ff0808b210 */ /* 0x000fe40007ffe1ff */
[----:B------:R-:W-:Y:S01]  /*0760*/  SEL R23, R18, R5, !P1 ;  /* 0x0000000512177207 */ /* 0x000fe20004800000 */
[----:B------:R-:W-:Y:S01]  /*0770*/  IMAD.IADD R19, R0, 0x1, -R20 ;  /* 0x0000000100137824 */ /* 0x000fe200078e0a14 */
[----:B------:R-:W-:Y:S01]  /*0780*/  SEL R18, R18, R8, !P1 ;  /* 0x0000000812127207 */ /* 0x000fe20004800000 */
[----:B------:R-:W-:-:S02]  /*0790*/  IMAD R5, R3, R2, RZ ;  /* 0x0000000203057224 */ /* 0x000fc400078e02ff */
[----:B------:R-:W-:Y:S01]  /*07a0*/  IMAD.IADD R21, R21, 0x1, -R23 ;  /* 0x0000000115157824 */ /* 0x000fe200078e0a17 */
[----:B------:R-:W-:Y:S01]  /*07b0*/  IADD3 R17, PT, PT, R17, -R18, RZ ;  /* 0x8000001211117210 */ /* 0x000fe20007ffe0ff */
[C---:B------:R-:W-:Y:S02]  /*07c0*/  IMAD.IADD R22, R4.reuse, 0x1, R19 ;  /* 0x0000000104167824 */ /* 0x040fe400078e0213 */
[----:B------:R-:W-:Y:S01]  /*07d0*/  IMAD R6, R19, R2, RZ ;  /* 0x0000000213067224 */ /* 0x000fe200078e02ff */
[----:B------:R-:W-:Y:S01]  /*07e0*/  VIADDMNMX R16, R17, R4, UR4, PT ;  /* 0x0000000411107e46 */ /* 0x000fe2000b800104 */
[----:B------:R-:W-:Y:S01]  /*07f0*/  IMAD.IADD R9, R4, 0x1, R21 ;  /* 0x0000000104097824 */ /* 0x000fe200078e0215 */
[----:B------:R-:W-:Y:S01]  /*0800*/  VIADDMNMX R22, R3, 0xffffffff, R22, PT ;  /* 0xffffffff03167846 */ /* 0x000fe20003800116 */
[-CC-:B------:R-:W-:Y:S02]  /*0810*/  IMAD R7, R17, R5.reuse, R6.reuse ;  /* 0x0000000511077224 */ /* 0x180fe400078e0206 */
[----:B------:R-:W-:Y:S01]  /*0820*/  IMAD R4, R16, R5, R6 ;  /* 0x0000000510047224 */ /* 0x000fe200078e0206 */
[----:B------:R-:W-:Y:S01]  /*0830*/  VIADDMNMX R0, R2, 0xffffffff, R9, PT ;  /* 0xffffffff02007846 */ /* 0x000fe20003800109 */
[----:B------:R-:W-:Y:S01]  /*0840*/  IMAD R2, R22, R2, RZ ;  /* 0x0000000216027224 */ /* 0x000fe200078e02ff */
[C---:B------:R-:W-:Y:S01]  /*0850*/  IADD3 R9, PT, PT, R21.reuse, R7, RZ ;  /* 0x0000000715097210 */ /* 0x040fe20007ffe0ff */
[----:B------:R-:W-:-:S02]  /*0860*/  IMAD.IADD R25, R21, 0x1, R4 ;  /* 0x0000000115197824 */ /* 0x000fc400078e0204 */
[-CC-:B------:R-:W-:Y:S02]  /*0870*/  IMAD R3, R17, R5.reuse, R2.reuse ;  /* 0x0000000511037224 */ /* 0x180fe400078e0202 */
[----:B------:R-:W-:Y:S02]  /*0880*/  IMAD R2, R16, R5, R2 ;  /* 0x0000000510027224 */ /* 0x000fe400078e0202 */
[--C-:B0-----:R-:W-:Y:S01]  /*0890*/  IMAD.WIDE R24, R25, 0x4, R10.reuse ;  /* 0x0000000419187825 */ /* 0x101fe200078e020a */
[C---:B------:R-:W-:Y:S02]  /*08a0*/  IADD3 R29, PT, PT, R0.reuse, R4, RZ ;  /* 0x00000004001d7210 */ /* 0x040fe40007ffe0ff */
[----:B------:R-:W-:Y:S01]  /*08b0*/  IADD3 R28, PT, PT, R21, R2, RZ ;  /* 0x00000002151c7210 */ /* 0x000fe20007ffe0ff */
[----:B------:R-:W-:Y:S01]  /*08c0*/  IMAD.WIDE R8, R9, 0x4, R10 ;  /* 0x0000000409087825 */ /* 0x000fe200078e020a */
[----:B------:R0:W5:Y:S03]  /*08d0*/  LDG.E R12, desc[UR6][R24.64] ;  /* 0x00000006180c7981 */ /* 0x000166000c1e1900 */
[----:B------:R-:W-:Y:S01]  /*08e0*/  IMAD.IADD R27, R0, 0x1, R7 ;  /* 0x00000001001b7824 */ /* 0x000fe200078e0207 */
[----:B------:R1:W5:Y:S01]  /*08f0*/  LDG.E R14, desc[UR6][R8.64] ;  /* 0x00000006080e7981 */ /* 0x000362000c1e1900 */
[----:B------:R-:W-:-:S02]  /*0900*/  IMAD.IADD R5, R21, 0x1, R3 ;  /* 0x0000000115057824 */ /* 0x000fc400078e0203 */
[----:B------:R-:W-:Y:S02]  /*0910*/  IMAD.IADD R7, R0, 0x1, R3 ;  /* 0x0000000100077824 */ /* 0x000fe400078e0203 */
[----:B------:R-:W-:-:S04]  /*0920*/  IMAD.WIDE R26, R27, 0x4, R10 ;  /* 0x000000041b1a7825 */ /* 0x000fc800078e020a */
[----:B0-----:R-:W-:Y:S01]  /*0930*/  IMAD.IADD R25, R0, 0x1, R2 ;  /* 0x0000000100197824 */ /* 0x001fe200078e0202 */
[----:B------:R0:W5:Y:S01]  /*0940*/  LDG.E R13, desc[UR6][R26.64] ;  /* 0x000000061a0d7981 */ /* 0x000162000c1e1900 */
[----:B------:R-:W-:-:S04]  /*0950*/  IMAD.WIDE R2, R29, 0x4, R10 ;  /* 0x000000041d027825 */ /* 0x000fc800078e020a */
[--C-:B------:R-:W-:Y:S02]  /*0960*/  IMAD.WIDE R4, R5, 0x4, R10.reuse ;  /* 0x0000000405047825 */ /* 0x100fe400078e020a */
[----:B------:R0:W5:Y:S02]  /*0970*/  LDG.E R2, desc[UR6][R2.64] ;  /* 0x0000000602027981 */ /* 0x000164000c1e1900 */
[--C-:B------:R-:W-:Y:S02]  /*0980*/  IMAD.WIDE R6, R7, 0x4, R10.reuse ;  /* 0x0000000407067825 */ /* 0x100fe400078e020a */
[----:B------:R0:W5:Y:S02]  /*0990*/  LDG.E R4, desc[UR6][R4.64] ;  /* 0x0000000604047981 */ /* 0x000164000c1e1900 */
[--C-:B-1----:R-:W-:Y:S02]  /*09a0*/  IMAD.WIDE R8, R28, 0x4, R10.reuse ;  /* 0x000000041c087825 */ /* 0x102fe400078e020a */
[----:B------:R0:W5:Y:S02]  /*09b0*/  LDG.E R24, desc[UR6][R6.64] ;  /* 0x0000000606187981 */ /* 0x000164000c1e1900 */
[----:B------:R-:W-:-:S02]  /*09c0*/  IMAD.WIDE R10, R25, 0x4, R10 ;  /* 0x00000004190a7825 */ /* 0x000fc400078e020a */
[----:B------:R0:W5:Y:S04]  /*09d0*/  LDG.E R8, desc[UR6][R8.64] ;  /* 0x0000000608087981 */ /* 0x000168000c1e1900 */
[----:B------:R0:W5:Y:S01]  /*09e0*/  LDG.E R10, desc[UR6][R10.64] ;  /* 0x000000060a0a7981 */ /* 0x000162000c1e1900 */
[----:B------:R-:W-:Y:S01]  /*09f0*/  ISETP.NE.AND P0, PT, R0, R21, PT ;  /* 0x000000150000720c */ /* 0x000fe20003f05270 */
[----:B------:R-:W-:Y:S01]  /*0a00*/  BSSY.RECONVERGENT B0, `(.L_x_0) ;  /* 0x0000014000007945 */ /* 0x000fe20003800200 */
[----:B------:R-:W-:-:S11]  /*0a10*/  IMAD.MOV.U32 R25, RZ, RZ, RZ ;  /* 0x000000ffff197224 */ /* 0x000fd600078e00ff */
[----:B0-----:R-:W-:Y:S05]  /*0a20*/  @!P0 BRA `(.L_x_1) ;  /* 0x0000000000448947 */ /* 0x001fea0003800000 */
[----:B------:R-:W-:Y:S01]  /*0a30*/  IADD3 R0, PT, PT, -R21, R0, RZ ;  /* 0x0000000015007210 */ /* 0x000fe20007ffe1ff */
[----:B------:R-:W-:Y:S03]  /*0a40*/  BSSY.RECONVERGENT B1, `(.L_x_1) ;  /* 0x000000f000017945 */ /* 0x000fe60003800200 */
[----:B------:R-:W-:Y:S02]  /*0a50*/  I2FP.F32.S32 R7, R0 ;  /* 0x0000000000077245 */ /* 0x000fe40000201400 */
[----:B------:R-:W-:Y:S02]  /*0a60*/  I2FP.F32.S32 R0, R23 ;  /* 0x0000001700007245 */ /* 0x000fe40000201400 */
[----:B------:R-:W0:Y:S08]  /*0a70*/  MUFU.RCP R3, R7 ;  /* 0x0000000700037308 */ /* 0x000e300000001000 */
[----:B------:R-:W1:Y:S01]  /*0a80*/  FCHK P0, R0, R7 ;  /* 0x0000000700007302 */ /* 0x000e620000000000 */
[----:B0-----:R-:W-:-:S04]  /*0a90*/  FFMA R6, -R7, R3, 1 ;  /* 0x3f80000007067423 */ /* 0x001fc80000000103 */
[----:B------:R-:W-:-:S04]  /*0aa0*/  FFMA R3, R3, R6, R3 ;  /* 0x0000000603037223 */ /* 0x000fc80000000003 */
[----:B------:R-:W-:-:S04]  /*0ab0*/  FFMA R6, R0, R3, RZ ;  /* 0x0000000300067223 */ /* 0x000fc800000000ff */
[----:B------:R-:W-:-:S04]  /*0ac0*/  FFMA R5, -R7, R6, R0 ;  /* 0x0000000607057223 */ /* 0x000fc80000000100 */
[----:B------:R-:W-:Y:S01]  /*0ad0*/  FFMA R25, R3, R5, R6 ;  /* 0x0000000503197223 */ /* 0x000fe20000000006 */
[----:B-1----:R-:W-:Y:S06]  /*0ae0*/  @!P0 BRA `(.L_x_2) ;  /* 0x0000000000108947 */ /* 0x002fec0003800000 */
[----:B------:R-:W-:Y:S01]  /*0af0*/  IMAD.MOV.U32 R3, RZ, RZ, R7 ;  /* 0x000000ffff037224 */ /* 0x000fe200078e0007 */
[----:B------:R-:W-:-:S07]  /*0b00*/  MOV R9, 0xb20 ;  /* 0x00000b2000097802 */ /* 0x000fce0000000f00 */
[----:B-----5:R-:W-:Y:S05]  /*0b10*/  CALL.REL.NOINC `($__internal_0_$__cuda_sm3x_div_rn_noftz_f32_slowpath) ;  /* 0x0000000400147944 */ /* 0x020fea0003c00000 */
[----:B------:R-:W-:-:S07]  /*0b20*/  IMAD.MOV.U32 R25, RZ, RZ, R0 ;  /* 0x000000ffff197224 */ /* 0x000fce00078e0000 */
.L_x_2:
[----:B------:R-:W-:Y:S05]  /*0b30*/  BSYNC.RECONVERGENT B1 ;  /* 0x0000000000017941 */ /* 0x000fea0003800200 */
.L_x_1:
[----:B------:R-:W-:Y:S05]  /*0b40*/  BSYNC.RECONVERGENT B0 ;  /* 0x0000000000007941 */ /* 0x000fea0003800200 */
.L_x_0:
[----:B------:R-:W-:Y:S01]  /*0b50*/  ISETP.NE.AND P0, PT, R22, R19, PT ;  /* 0x000000131600720c */ /* 0x000fe20003f05270 */
[----:B------:R-:W-:Y:S01]  /*0b60*/  BSSY.RECONVERGENT B0, `(.L_x_3) ;  /* 0x0000014000007945 */ /* 0x000fe20003800200 */
[----:B------:R-:W-:-:S11]  /*0b70*/  MOV R5, RZ ;  /* 0x000000ff00057202 */ /* 0x000fd60000000f00 */
[----:B------:R-:W-:Y:S05]  /*0b80*/  @!P0 BRA `(.L_x_4) ;  /* 0x0000000000448947 */ /* 0x000fea0003800000 */
[----:B------:R-:W-:Y:S01]  /*0b90*/  IMAD.IADD R19, R22, 0x1, -R19 ;  /* 0x0000000116137824 */ /* 0x000fe200078e0a13 */
[----:B------:R-:W-:Y:S01]  /*0ba0*/  I2FP.F32.U32 R0, R20 ;  /* 0x0000001400007245 */ /* 0x000fe20000201000 */
[----:B------:R-:W-:Y:S03]  /*0bb0*/  BSSY.RECONVERGENT B1, `(.L_x_4) ;  /* 0x000000e000017945 */ /* 0x000fe60003800200 */
[----:B------:R-:W-:-:S04]  /*0bc0*/  I2FP.F32.S32 R19, R19 ;  /* 0x0000001300137245 */ /* 0x000fc80000201400 */
        /* <DEDUP_REMOVED lines=11> */
[----:B------:R-:W-:-:S07]  /*0c80*/  MOV R5, R0 ;  /* 0x0000000000057202 */ /* 0x000fce0000000f00 */
.L_x_5:
[----:B------:R-:W-:Y:S05]  /*0c90*/  BSYNC.RECONVERGENT B1 ;  /* 0x0000000000017941 */ /* 0x000fea0003800200 */
.L_x_4:
[----:B------:R-:W-:Y:S05]  /*0ca0*/  BSYNC.RECONVERGENT B0 ;  /* 0x0000000000007941 */ /* 0x000fea0003800200 */
.L_x_3:
[----:B------:R-:W-:Y:S01]  /*0cb0*/  ISETP.NE.AND P0, PT, R16, R17, PT ;  /* 0x000000111000720c */ /* 0x000fe20003f05270 */
[----:B------:R-:W-:Y:S01]  /*0cc0*/  BSSY.RECONVERGENT B0, `(.L_x_6) ;  /* 0x0000015000007945 */ /* 0x000fe20003800200 */
[----:B------:R-:W-:-:S11]  /*0cd0*/  IMAD.MOV.U32 R0, RZ, RZ, RZ ;  /* 0x000000ffff007224 */ /* 0x000fd600078e00ff */
[----:B------:R-:W-:Y:S05]  /*0ce0*/  @!P0 BRA `(.L_x_7) ;  /* 0x0000000000488947 */ /* 0x000fea0003800000 */
[----:B------:R-:W-:Y:S01]  /*0cf0*/  IADD3 R16, PT, PT, -R17, R16, RZ ;  /* 0x0000001011107210 */ /* 0x000fe20007ffe1ff */
[----:B------:R-:W-:Y:S01]  /*0d00*/  BSSY.RECONVERGENT B1, `(.L_x_8) ;  /* 0x000000f000017945 */ /* 0x000fe20003800200 */
[----:B------:R-:W-:Y:S02]  /*0d10*/  I2FP.F32.U32 R0, R18 ;  /* 0x0000001200007245 */ /* 0x000fe40000201000 */
        /* <DEDUP_REMOVED lines=13> */
.L_x_9:
[----:B------:R-:W-:Y:S05]  /*0df0*/  BSYNC.RECONVERGENT B1 ;  /* 0x0000000000017941 */ /* 0x000fea0003800200 */
.L_x_8:
[----:B------:R-:W-:-:S07]  /*0e00*/  IMAD.MOV.U32 R0, RZ, RZ, R3 ;  /* 0x000000ffff007224 */ /* 0x000fce00078e0003 */
.L_x_7:
[----:B------:R-:W-:Y:S05]  /*0e10*/  BSYNC.RECONVERGENT B0 ;  /* 0x0000000000007941 */ /* 0x000fea0003800200 */
.L_x_6:
[----:B------:R-:W-:Y:S01]  /*0e20*/  FADD R3, -R25, 1 ;  /* 0x3f80000019037421 */ /* 0x000fe20000000100 */
[----:B------:R-:W0:Y:S03]  /*0e30*/  LDC.64 R6, c[0x0][0x380] ;  /* 0x0000e000ff067b82 */ /* 0x000e260000000a00 */
[-C--:B-----5:R-:W-:Y:S01]  /*0e40*/  FMUL R14, R14, R3.reuse ;  /* 0x000000030e0e7220 */ /* 0x0a0fe20000400000 */
[-C--:B------:R-:W-:Y:S01]  /*0e50*/  FMUL R9, R4, R3.reuse ;  /* 0x0000000304097220 */ /* 0x080fe20000400000 */
[----:B------:R-:W-:Y:S01]  /*0e60*/  FMUL R11, R12, R3 ;  /* 0x000000030c0b7220 */ /* 0x000fe20000400000 */
[----:B------:R-:W-:Y:S01]  /*0e70*/  FADD R4, -R5, 1 ;  /* 0x3f80000005047421 */ /* 0x000fe20000000100 */
[----:B------:R-:W-:Y:S01]  /*0e80*/  FFMA R13, R13, R25, R14 ;  /* 0x000000190d0d7223 */ /* 0x000fe2000000000e */
[----:B------:R-:W-:Y:S01]  /*0e90*/  FMUL R3, R8, R3 ;  /* 0x0000000308037220 */ /* 0x000fe20000400000 */
[-C--:B------:R-:W-:Y:S01]  /*0ea0*/  FFMA R2, R2, R25.reuse, R11 ;  /* 0x0000001902027223 */ /* 0x080fe2000000000b */
[-C--:B------:R-:W-:Y:S01]  /*0eb0*/  FFMA R24, R24, R25.reuse, R9 ;  /* 0x0000001918187223 */ /* 0x080fe20000000009 */
[-C--:B------:R-:W-:Y:S01]  /*0ec0*/  FMUL R13, R13, R4.reuse ;  /* 0x000000040d0d7220 */ /* 0x080fe20000400000 */
[----:B------:R-:W-:Y:S01]  /*0ed0*/  FFMA R10, R10, R25, R3 ;  /* 0x000000190a0a7223 */ /* 0x000fe20000000003 */
[----:B------:R-:W-:Y:S01]  /*0ee0*/  FMUL R3, R2, R4 ;  /* 0x0000000402037220 */ /* 0x000fe20000400000 */
[----:B------:R-:W-:Y:S01]  /*0ef0*/  FADD R2, -R0, 1 ;  /* 0x3f80000000027421 */ /* 0x000fe20000000100 */
[----:B------:R-:W-:-:S02]  /*0f00*/  FFMA R13, R24, R5, R13 ;  /* 0x00000005180d7223 */ /* 0x000fc4000000000d */
[----:B------:R-:W-:Y:S02]  /*0f10*/  FFMA R3, R10, R5, R3 ;  /* 0x000000050a037223 */ /* 0x000fe40000000003 */
[----:B------:R-:W-:-:S04]  /*0f20*/  FMUL R2, R13, R2 ;  /* 0x000000020d027220 */ /* 0x000fc80000400000 */
[----:B------:R-:W-:Y:S01]  /*0f30*/  FFMA R3, R3, R0, R2 ;  /* 0x0000000003037223 */ /* 0x000fe20000000002 */
[----:B0-----:R-:W-:-:S05]  /*0f40*/  IMAD.WIDE R6, R15, 0x4, R6 ;  /* 0x000000040f067825 */ /* 0x001fca00078e0206 */
[----:B------:R-:W-:Y:S01]  /*0f50*/  STG.E desc[UR6][R6.64], R3 ;  /* 0x0000000306007986 */ /* 0x000fe2000c101906 */
[----:B------:R-:W-:Y:S05]  /*0f60*/  EXIT ;  /* 0x000000000000794d */ /* 0x000fea0003800000 */
        .weak           $__internal_0_$__cuda_sm3x_div_rn_noftz_f32_slowpath
        .type           $__internal_0_$__cuda_sm3x_div_rn_noftz_f32_slowpath,@function
        .size           $__internal_0_$__cuda_sm3x_div_rn_noftz_f32_slowpath,(.L_x_229 - $__internal_0_$__cuda_sm3x_div_rn_noftz_f32_slowpath)
$__internal_0_$__cuda_sm3x_div_rn_noftz_f32_slowpath:
[----:B------:R-:W-:Y:S01]  /*0f70*/  SHF.R.U32.HI R7, RZ, 0x17, R3 ;  /* 0x00000017ff077819 */ /* 0x000fe20000011603 */
[----:B------:R-:W-:Y:S01]  /*0f80*/  BSSY.RECONVERGENT B2, `(.L_x_10) ;  /* 0x0000062000027945 */ /* 0x000fe20003800200 */
[----:B------:R-:W-:Y:S02]  /*0f90*/  SHF.R.U32.HI R26, RZ, 0x17, R0 ;  /* 0x00000017ff1a7819 */ /* 0x000fe40000011600 */
[----:B------:R-:W-:Y:S02]  /*0fa0*/  LOP3.LUT R7, R7, 0xff, RZ, 0xc0, !PT ;  /* 0x000000ff07077812 */ /* 0x000fe400078ec0ff */
[----:B------:R-:W-:Y:S02]  /*0fb0*/  LOP3.LUT R26, R26, 0xff, RZ, 0xc0, !PT ;  /* 0x000000ff1a1a7812 */ /* 0x000fe400078ec0ff */
[----:B------:R-:W-:-:S03]  /*0fc0*/  IADD3 R21, PT, PT, R7, -0x1, RZ ;  /* 0xffffffff07157810 */ /* 0x000fc60007ffe0ff */
[----:B------:R-:W-:Y:S01]  /*0fd0*/  VIADD R11, R26, 0xffffffff ;  /* 0xffffffff1a0b7836 */ /* 0x000fe20000000000 */
[----:B------:R-:W-:-:S04]  /*0fe0*/  ISETP.GT.U32.AND P0, PT, R21, 0xfd, PT ;  /* 0x000000fd1500780c */ /* 0x000fc80003f04070 */
[----:B------:R-:W-:-:S13]  /*0ff0*/  ISETP.GT.U32.OR P0, PT, R11, 0xfd, P0 ;  /* 0x000000fd0b00780c */ /* 0x000fda0000704470 */
[----:B------:R-:W-:Y:S01]  /*1000*/  @!P0 MOV R6, RZ ;  /* 0x000000ff00068202 */ /* 0x000fe20000000f00 */
[----:B------:R-:W-:Y:S06]  /*1010*/  @!P0 BRA `(.L_x_11) ;  /* 0x00000000005c8947 */ /* 0x000fec0003800000 */
[----:B------:R-:W-:Y:S02]  /*1020*/  FSETP.GTU.FTZ.AND P0, PT, |R0|, +INF , PT ;  /* 0x7f8000000000780b */ /* 0x000fe40003f1c200 */
[----:B------:R-:W-:-:S04]  /*1030*/  FSETP.GTU.FTZ.AND P1, PT, |R3|, +INF , PT ;  /* 0x7f8000000300780b */ /* 0x000fc80003f3c200 */
[----:B------:R-:W-:-:S13]  /*1040*/  PLOP3.LUT P0, PT, P0, P1, PT, 0xf8, 0x8f ;  /* 0x00000000008f781c */ /* 0x000fda0000703f70 */
[----:B------:R-:W-:Y:S05]  /*1050*/  @P0 BRA `(.L_x_12) ;  /* 0x00000004004c0947 */ /* 0x000fea0003800000 */
[----:B------:R-:W-:-:S13]  /*1060*/  LOP3.LUT P0, RZ, R3, 0x7fffffff, R0, 0xc8, !PT ;  /* 0x7fffffff03ff7812 */ /* 0x000fda000780c800 */
[----:B------:R-:W-:Y:S05]  /*1070*/  @!P0 BRA `(.L_x_13) ;  /* 0x00000004003c8947 */ /* 0x000fea0003800000 */
[C---:B------:R-:W-:Y:S02]  /*1080*/  FSETP.NEU.FTZ.AND P0, PT, |R0|.reuse, +INF , PT ;  /* 0x7f8000000000780b */ /* 0x040fe40003f1d200 */
[----:B------:R-:W-:Y:S02]  /*1090*/  FSETP.NEU.FTZ.AND P2, PT, |R3|, +INF , PT ;  /* 0x7f8000000300780b */ /* 0x000fe40003f5d200 */
[----:B------:R-:W-:-:S11]  /*10a0*/  FSETP.NEU.FTZ.AND P1, PT, |R0|, +INF , PT ;  /* 0x7f8000000000780b */ /* 0x000fd60003f3d200 */
[----:B------:R-:W-:Y:S05]  /*10b0*/  @!P2 BRA !P0, `(.L_x_13) ;  /* 0x00000004002ca947 */ /* 0x000fea0004000000 */
[----:B------:R-:W-:-:S04]  /*10c0*/  LOP3.LUT P0, RZ, R0, 0x7fffffff, RZ, 0xc0, !PT ;  /* 0x7fffffff00ff7812 */ /* 0x000fc8000780c0ff */
[----:B------:R-:W-:-:S13]  /*10d0*/  PLOP3.LUT P0, PT, P2, P0, PT, 0x2f, 0xf2 ;  /* 0x0000000000f2781c */ /* 0x000fda0001700577 */
[----:B------:R-:W-:Y:S05]  /*10e0*/  @P0 BRA `(.L_x_14) ;  /* 0x0000000400180947 */ /* 0x000fea0003800000 */
[----:B------:R-:W-:-:S04]  /*10f0*/  LOP3.LUT P0, RZ, R3, 0x7fffffff, RZ, 0xc0, !PT ;  /* 0x7fffffff03ff7812 */ /* 0x000fc8000780c0ff */
[----:B------:R-:W-:-:S13]  /*1100*/  PLOP3.LUT P0, PT, P1, P0, PT, 0x2f, 0xf2 ;  /* 0x0000000000f2781c */ /* 0x000fda0000f00577 */
[----:B------:R-:W-:Y:S05]  /*1110*/  @P0 BRA `(.L_x_15) ;  /* 0x0000000400000947 */ /* 0x000fea0003800000 */
[----:B------:R-:W-:Y:S02]  /*1120*/  ISETP.GE.AND P0, PT, R11, RZ, PT ;  /* 0x000000ff0b00720c */ /* 0x000fe40003f06270 */
[----:B------:R-:W-:-:S11]  /*1130*/  ISETP.GE.AND P1, PT, R21, RZ, PT ;  /* 0x000000ff1500720c */ /* 0x000fd60003f26270 */
[----:B------:R-:W-:Y:S01]  /*1140*/  @P0 IMAD.MOV.U32 R6, RZ, RZ, RZ ;  /* 0x000000ffff060224 */ /* 0x000fe200078e00ff */
[----:B------:R-:W-:Y:S01]  /*1150*/  @!P0 MOV R6, 0xffffffc0 ;  /* 0xffffffc000068802 */ /* 0x000fe20000000f00 */
[----:B------:R-:W-:Y:S01]  /*1160*/  @!P0 FFMA R0, R0, 1.84467440737095516160e+19, RZ ;  /* 0x5f80000000008823 */ /* 0x000fe200000000ff */
[----:B------:R-:W-:-:S03]  /*1170*/  @!P1 FFMA R3, R3, 1.84467440737095516160e+19, RZ ;  /* 0x5f80000003039823 */ /* 0x000fc600000000ff */
[----:B------:R-:W-:-:S07]  /*1180*/  @!P1 VIADD R6, R6, 0x40 ;  /* 0x0000004006069836 */ /* 0x000fce0000000000 */
.L_x_11:
[----:B------:R-:W-:Y:S01]  /*1190*/  LEA R28, R7, 0xc0800000, 0x17 ;  /* 0xc0800000071c7811 */ /* 0x000fe200078eb8ff */
[----:B------:R-:W-:Y:S01]  /*11a0*/  VIADD R26, R26, 0xffffff81 ;  /* 0xffffff811a1a7836 */ /* 0x000fe20000000000 */
[----:B------:R-:W-:Y:S02]  /*11b0*/  BSSY.RECONVERGENT B3, `(.L_x_16) ;  /* 0x0000035000037945 */ /* 0x000fe40003800200 */
[----:B------:R-:W-:Y:S01]  /*11c0*/  IADD3 R21, PT, PT, -R28, R3, RZ ;  /* 0x000000031c157210 */ /* 0x000fe20007ffe1ff */
[----:B------:R-:W-:-:S03]  /*11d0*/  IMAD R0, R26, -0x800000, R0 ;  /* 0xff8000001a007824 */ /* 0x000fc600078e0200 */
[----:B------:R0:W1:Y:S01]  /*11e0*/  MUFU.RCP R28, R21 ;  /* 0x00000015001c7308 */ /* 0x0000620000001000 */
[----:B------:R-:W-:Y:S01]  /*11f0*/  FADD.FTZ R11, -R21, -RZ ;  /* 0x800000ff150b7221 */ /* 0x000fe20000010100 */
[----:B0-----:R-:W-:-:S04]  /*1200*/  IADD3 R21, PT, PT, R26, 0x7f, -R7 ;  /* 0x0000007f1a157810 */ /* 0x001fc80007ffe807 */
[----:B------:R-:W-:Y:S01]  /*1210*/  IADD3 R21, PT, PT, R21, R6, RZ ;  /* 0x0000000615157210 */ /* 0x000fe20007ffe0ff */
[----:B-1----:R-:W-:-:S04]  /*1220*/  FFMA R3, R28, R11, 1 ;  /* 0x3f8000001c037423 */ /* 0x002fc8000000000b */
[----:B------:R-:W-:-:S04]  /*1230*/  FFMA R3, R28, R3, R28 ;  /* 0x000000031c037223 */ /* 0x000fc8000000001c */
[----:B------:R-:W-:-:S04]  /*1240*/  FFMA R28, R0, R3, RZ ;  /* 0x00000003001c7223 */ /* 0x000fc800000000ff */
[----:B------:R-:W-:-:S04]  /*1250*/  FFMA R23, R11, R28, R0 ;  /* 0x0000001c0b177223 */ /* 0x000fc80000000000 */
[----:B------:R-:W-:-:S04]  /*1260*/  FFMA R28, R3, R23, R28 ;  /* 0x00000017031c7223 */ /* 0x000fc8000000001c */
[----:B------:R-:W-:-:S04]  /*1270*/  FFMA R11, R11, R28, R0 ;  /* 0x0000001c0b0b7223 */ /* 0x000fc80000000000 */
[----:B------:R-:W-:-:S05]  /*1280*/  FFMA R0, R3, R11, R28 ;  /* 0x0000000b03007223 */ /* 0x000fca000000001c */
[----:B------:R-:W-:-:S04]  /*1290*/  SHF.R.U32.HI R7, RZ, 0x17, R0 ;  /* 0x00000017ff077819 */ /* 0x000fc80000011600 */
[----:B------:R-:W-:-:S05]  /*12a0*/  LOP3.LUT R7, R7, 0xff, RZ, 0xc0, !PT ;  /* 0x000000ff07077812 */ /* 0x000fca00078ec0ff */
[----:B------:R-:W-:-:S05]  /*12b0*/  IMAD.IADD R7, R7, 0x1, R21 ;  /* 0x0000000107077824 */ /* 0x000fca00078e0215 */
[----:B------:R-:W-:-:S04]  /*12c0*/  IADD3 R6, PT, PT, R7, -0x1, RZ ;  /* 0xffffffff07067810 */ /* 0x000fc80007ffe0ff */
[----:B------:R-:W-:-:S13]  /*12d0*/  ISETP.GE.U32.AND P0, PT, R6, 0xfe, PT ;  /* 0x000000fe0600780c */ /* 0x000fda0003f06070 */
[----:B------:R-:W-:Y:S05]  /*12e0*/  @!P0 BRA `(.L_x_17) ;  /* 0x0000000000808947 */ /* 0x000fea0003800000 */
[----:B------:R-:W-:-:S13]  /*12f0*/  ISETP.GT.AND P0, PT, R7, 0xfe, PT ;  /* 0x000000fe0700780c */ /* 0x000fda0003f04270 */
[----:B------:R-:W-:Y:S05]  /*1300*/  @P0 BRA `(.L_x_18) ;  /* 0x00000000006c0947 */ /* 0x000fea0003800000 */
[----:B------:R-:W-:-:S13]  /*1310*/  ISETP.GE.AND P0, PT, R7, 0x1, PT ;  /* 0x000000010700780c */ /* 0x000fda0003f06270 */
[----:B------:R-:W-:Y:S05]  /*1320*/  @P0 BRA `(.L_x_19) ;  /* 0x0000000000740947 */ /* 0x000fea0003800000 */
[----:B------:R-:W-:Y:S02]  /*1330*/  ISETP.GE.AND P0, PT, R7, -0x18, PT ;  /* 0xffffffe80700780c */ /* 0x000fe40003f06270 */
[----:B------:R-:W-:-:S11]  /*1340*/  LOP3.LUT R0, R0, 0x80000000, RZ, 0xc0, !PT ;  /* 0x8000000000007812 */ /* 0x000fd600078ec0ff */
[----:B------:R-:W-:Y:S05]  /*1350*/  @!P0 BRA `(.L_x_19) ;  /* 0x0000000000688947 */ /* 0x000fea0003800000 */
[-CC-:B------:R-:W-:Y:S01]  /*1360*/  FFMA.RZ R6, R3, R11.reuse, R28.reuse ;  /* 0x0000000b03067223 */ /* 0x180fe2000000c01c */
[C---:B------:R-:W-:Y:S01]  /*1370*/  VIADD R26, R7.reuse, 0x20 ;  /* 0x00000020071a7836 */ /* 0x040fe20000000000 */
[C---:B------:R-:W-:Y:S02]  /*1380*/  ISETP.NE.AND P2, PT, R7.reuse, RZ, PT ;  /* 0x000000ff0700720c */ /* 0x040fe40003f45270 */
[----:B------:R-:W-:Y:S02]  /*1390*/  ISETP.NE.AND P1, PT, R7, RZ, PT ;  /* 0x000000ff0700720c */ /* 0x000fe40003f25270 */
[----:B------:R-:W-:Y:S01]  /*13a0*/  LOP3.LUT R21, R6, 0x7fffff, RZ, 0xc0, !PT ;  /* 0x007fffff06157812 */ /* 0x000fe200078ec0ff */
[CCC-:B------:R-:W-:Y:S01]  /*13b0*/  FFMA.RP R6, R3.reuse, R11.reuse, R28.reuse ;  /* 0x0000000b03067223 */ /* 0x1c0fe2000000801c */
[----:B------:R-:W-:Y:S01]  /*13c0*/  FFMA.RM R3, R3, R11, R28 ;  /* 0x0000000b03037223 */ /* 0x000fe2000000401c */
[----:B------:R-:W-:Y:S02]  /*13d0*/  IADD3 R7, PT, PT, -R7, RZ, RZ ;  /* 0x000000ff07077210 */ /* 0x000fe40007ffe1ff */
[----:B------:R-:W-:-:S02]  /*13e0*/  LOP3.LUT R21, R21, 0x800000, RZ, 0xfc, !PT ;  /* 0x0080000015157812 */ /* 0x000fc400078efcff */
[----:B------:R-:W-:Y:S02]  /*13f0*/  FSETP.NEU.FTZ.AND P0, PT, R6, R3, PT ;  /* 0x000000030600720b */ /* 0x000fe40003f1d000 */
[----:B------:R-:W-:Y:S02]  /*1400*/  SHF.L.U32 R26, R21, R26, RZ ;  /* 0x0000001a151a7219 */ /* 0x000fe400000006ff */
[----:B------:R-:W-:Y:S02]  /*1410*/  SEL R6, R7, RZ, P2 ;  /* 0x000000ff07067207 */ /* 0x000fe40001000000 */
[----:B------:R-:W-:Y:S02]  /*1420*/  ISETP.NE.AND P1, PT, R26, RZ, P1 ;  /* 0x000000ff1a00720c */ /* 0x000fe40000f25270 */
[----:B------:R-:W-:Y:S02]  /*1430*/  SHF.R.U32.HI R6, RZ, R6, R21 ;  /* 0x00000006ff067219 */ /* 0x000fe40000011615 */
[----:B------:R-:W-:-:S02]  /*1440*/  PLOP3.LUT P0, PT, P0, P1, PT, 0xf8, 0x8f ;  /* 0x00000000008f781c */ /* 0x000fc40000703f70 */
[----:B------:R-:W-:Y:S02]  /*1450*/  SHF.R.U32.HI R26, RZ, 0x1, R6 ;  /* 0x00000001ff1a7819 */ /* 0x000fe40000011606 */
[----:B------:R-:W-:-:S04]  /*1460*/  SEL R3, RZ, 0x1, !P0 ;  /* 0x00000001ff037807 */ /* 0x000fc80004000000 */
[----:B------:R-:W-:-:S04]  /*1470*/  LOP3.LUT R3, R3, 0x1, R26, 0xf8, !PT ;  /* 0x0000000103037812 */ /* 0x000fc800078ef81a */
[----:B------:R-:W-:-:S05]  /*1480*/  LOP3.LUT R3, R3, R6, RZ, 0xc0, !PT ;  /* 0x0000000603037212 */ /* 0x000fca00078ec0ff */
[----:B------:R-:W-:-:S05]  /*1490*/  IMAD.IADD R3, R26, 0x1, R3 ;  /* 0x000000011a037824 */ /* 0x000fca00078e0203 */
[----:B------:R-:W-:Y:S01]  /*14a0*/  LOP3.LUT R0, R3, R0, RZ, 0xfc, !PT ;  /* 0x0000000003007212 */ /* 0x000fe200078efcff */
[----:B------:R-:W-:Y:S06]  /*14b0*/  BRA `(.L_x_19) ;  /* 0x0000000000107947 */ /* 0x000fec0003800000 */
.L_x_18:
[----:B------:R-:W-:-:S04]  /*14c0*/  LOP3.LUT R0, R0, 0x80000000, RZ, 0xc0, !PT ;  /* 0x8000000000007812 */ /* 0x000fc800078ec0ff */
[----:B------:R-:W-:Y:S01]  /*14d0*/  LOP3.LUT R0, R0, 0x7f800000, RZ, 0xfc, !PT ;  /* 0x7f80000000007812 */ /* 0x000fe200078efcff */
[----:B------:R-:W-:Y:S06]  /*14e0*/  BRA `(.L_x_19) ;  /* 0x0000000000047947 */ /* 0x000fec0003800000 */
.L_x_17:
[----:B------:R-:W-:-:S07]  /*14f0*/  LEA R0, R21, R0, 0x17 ;  /* 0x0000000015007211 */ /* 0x000fce00078eb8ff */
.L_x_19:
[----:B------:R-:W-:Y:S05]  /*1500*/  BSYNC.RECONVERGENT B3 ;  /* 0x0000000000037941 */ /* 0x000fea0003800200 */
.L_x_16:
[----:B------:R-:W-:Y:S05]  /*1510*/  BRA `(.L_x_20) ;  /* 0x0000000000207947 */ /* 0x000fea0003800000 */
.L_x_15:
[----:B------:R-:W-:-:S04]  /*1520*/  LOP3.LUT R0, R3, 0x80000000, R0, 0x48, !PT ;  /* 0x8000000003007812 */ /* 0x000fc800078e4800 */
[----:B------:R-:W-:Y:S01]  /*1530*/  LOP3.LUT R0, R0, 0x7f800000, RZ, 0xfc, !PT ;  /* 0x7f80000000007812 */ /* 0x000fe200078efcff */
[----:B------:R-:W-:Y:S06]  /*1540*/  BRA `(.L_x_20) ;  /* 0x0000000000147947 */ /* 0x000fec0003800000 */
.L_x_14:
[----:B------:R-:W-:Y:S01]  /*1550*/  LOP3.LUT R0, R3, 0x80000000, R0, 0x48, !PT ;  /* 0x8000000003007812 */ /* 0x000fe200078e4800 */
[----:B------:R-:W-:Y:S06]  /*1560*/  BRA `(.L_x_20) ;  /* 0x00000000000c7947 */ /* 0x000fec0003800000 */
.L_x_13:
[----:B------:R-:W0:Y:S01]  /*1570*/  MUFU.RSQ R0, -QNAN ;  /* 0xffc0000000007908 */ /* 0x000e220000001400 */
[----:B------:R-:W-:Y:S05]  /*1580*/  BRA `(.L_x_20) ;  /* 0x0000000000047947 */ /* 0x000fea0003800000 */
.L_x_12:
[----:B------:R-:W-:-:S07]  /*1590*/  FADD.FTZ R0, R0, R3 ;  /* 0x0000000300007221 */ /* 0x000fce0000010000 */
.L_x_20:
[----:B------:R-:W-:Y:S05]  /*15a0*/  BSYNC.RECONVERGENT B2 ;  /* 0x0000000000027941 */ /* 0x000fea0003800200 */
.L_x_10:
[----:B------:R-:W-:Y:S02]  /*15b0*/  HFMA2 R7, -RZ, RZ, 0, 0 ;  /* 0x00000000ff077431 */ /* 0x000fe400000001ff */
[----:B------:R-:W-:-:S04]  /*15c0*/  IMAD.MOV.U32 R6, RZ, RZ, R9 ;  /* 0x000000ffff067224 */ /* 0x000fc800078e0009 */
[----:B0-----:R-:W-:Y:S05]  /*15d0*/  RET.REL.NODEC R6 `(_Z23interpolateVolumeKernelPfPKhiiii) ;  /* 0xffffffe806887950 */ /* 0x001fea0003c3ffff */
.L_x_21:
[----:B------:R-:W-:-:S00]  /*15e0*/  BRA `(.L_x_21) ;  /* 0xfffffffc00fc7947 */ /* 0x000fc0000383ffff */
[----:B------:R-:W-:-:S00]  /*15f0*/  NOP ;  /* 0x0000000000007918 */ /* 0x000fc00000000000 */
        /* <DEDUP_REMOVED lines=8> */
.L_x_229:


//--------------------- .text._Z34recalculateDoseWithThresholdKernelPKsPfPhiiifffffffffffffffiiiiiifffffffffffffffffPKfS4_S4_iiS4_S4_S4_iiS4_S4_S4_S4_iiiS4_ifffi --------------------------
	.section	.text._Z34recalculateDoseWithThresholdKernelPKsPfPhiiifffffffffffffffiiiiiifffffffffffffffffPKfS4_S4_iiS4_S4_S4_iiS4_S4_S4_S4_iiiS4_ifffi,"ax",@progbits
	.align	128
        .global         _Z34recalculateDoseWithThresholdKernelPKsPfPhiiifffffffffffffffiiiiiifffffffffffffffffPKfS4_S4_iiS4_S4_S4_iiS4_S4_S4_S4_iiiS4_ifffi
        .type           _Z34recalculateDoseWithThresholdKernelPKsPfPhiiifffffffffffffffiiiiiifffffffffffffffffPKfS4_S4_iiS4_S4_S4_iiS4_S4_S4_S4_iiiS4_ifffi,@function
        .size           _Z34recalculateDoseWithThresholdKernelPKsPfPhiiifffffffffffffffiiiiiifffffffffffffffffPKfS4_S4_iiS4_S4_S4_iiS4_S4_S4_S4_iiiS4_ifffi,(.L_x_231 - _Z34recalculateDoseWithThresholdKernelPKsPfPhiiifffffffffffffffiiiiiifffffffffffffffffPKfS4_S4_iiS4_S4_S4_iiS4_S4_S4_S4_iiiS4_ifffi)
        .other          _Z34recalculateDoseWithThresholdKernelPKsPfPhiiifffffffffffffffiiiiiifffffffffffffffffPKfS4_S4_iiS4_S4_S4_iiS4_S4_S4_S4_iiiS4_ifffi,@"STO_CUDA_ENTRY STV_DEFAULT"
_Z34recalculateDoseWithThresholdKernelPKsPfPhiiifffffffffffffffiiiiiifffffffffffffffffPKfS4_S4_iiS4_S4_S4_iiS4_S4_S4_S4_iiiS4_ifffi:
.text._Z34recalculateDoseWithThresholdKernelPKsPfPhiiifffffffffffffffiiiiiifffffffffffffffffPKfS4_S4_iiS4_S4_S4_iiS4_S4_S4_S4_iiiS4_ifffi:
        /* <DEDUP_REMOVED lines=15> */
[----:B--2---:R-:W-:Y:S01]  /*00f0*/  ISETP.GE.OR P0, PT, R2, UR7, P0 ;  /* 0x0000000702007c0c */ /* 0x004fe20008706670 */
[----:B---3--:R-:W-:-:S05]  /*0100*/  IMAD R6, R6, UR6, R9 ;  /* 0x0000000606067c24 */ /* 0x008fca000f8e0209 */
[----:B------:R-:W-:-:S13]  /*0110*/  ISETP.GE.OR P0, PT, R6, R5, P0 ;  /* 0x000000050600720c */ /* 0x000fda0000706670 */
[----:B------:R-:W-:Y:S05]  /*0120*/  @P0 EXIT ;  /* 0x000000000000094d */ /* 0x000fea0003800000 */
[----:B------:R-:W0:Y:S01]  /*0130*/  LDC R16, c[0x0][0x398] ;  /* 0x0000e600ff107b82 */ /* 0x000e220000000800 */
[----:B------:R-:W-:Y:S01]  /*0140*/  ISETP.GE.U32.AND P0, PT, R4, 0x2, PT ;  /* 0x000000020400780c */ /* 0x000fe20003f06070 */
[----:B------:R-:W-:Y:S01]  /*0150*/  BSSY.RECONVERGENT B0, `(.L_x_22) ;  /* 0x0000014000007945 */ /* 0x000fe20003800200 */
[----:B------:R-:W-:-:S05]  /*0160*/  ISETP.GE.U32.AND P1, PT, R5, 0x2, PT ;  /* 0x000000020500780c */ /* 0x000fca0003f26070 */
[----:B------:R-:W1:Y:S08]  /*0170*/  LDC R8, c[0x0][0x39c] ;  /* 0x0000e700ff087b82 */ /* 0x000e700000000800 */
[----:B------:R-:W2:Y:S01]  /*0180*/  LDC R9, c[0x0][0x3a0] ;  /* 0x0000e800ff097b82 */ /* 0x000ea20000000800 */
[----:B0-----:R-:W-:-:S04]  /*0190*/  VIMNMX R0, PT, PT, R16, UR7, PT ;  /* 0x0000000710007c48 */ /* 0x001fc8000bfe0100 */
[----:B------:R-:W-:Y:S01]  /*01a0*/  ISETP.GE.AND P2, PT, R0, 0x2, PT ;  /* 0x000000020000780c */ /* 0x000fe20003f46270 */
[----:B------:R-:W-:-:S03]  /*01b0*/  HFMA2 R0, -RZ, RZ, 0, 0 ;  /* 0x00000000ff007431 */ /* 0x000fc600000001ff */
[----:B------:R-:W-:Y:S02]  /*01c0*/  ISETP.EQ.OR P2, PT, R2, RZ, !P2 ;  /* 0x000000ff0200720c */ /* 0x000fe40005742670 */
[----:B-1----:R-:W-:-:S04]  /*01d0*/  ISETP.LT.OR P0, PT, R8, 0x2, !P0 ;  /* 0x000000020800780c */ /* 0x002fc80004701670 */
[----:B------:R-:W-:Y:S02]  /*01e0*/  ISETP.EQ.OR P0, PT, R7, RZ, P0 ;  /* 0x000000ff0700720c */ /* 0x000fe40000702670 */
[----:B--2---:R-:W-:-:S04]  /*01f0*/  ISETP.LT.OR P1, PT, R9, 0x2, !P1 ;  /* 0x000000020900780c */ /* 0x004fc80004f21670 */
[----:B------:R-:W-:Y:S01]  /*0200*/  ISETP.EQ.OR P1, PT, R6, RZ, P1 ;  /* 0x000000ff0600720c */ /* 0x000fe20000f22670 */
[----:B------:R-:W-:-:S12]  /*0210*/  @P2 BRA `(.L_x_23) ;  /* 0x00000000001c2947 */ /* 0x000fd80003800000 */
[----:B------:R-:W-:Y:S01]  /*0220*/  UIADD3 UR4, UPT, UPT, UR7, -0x1, URZ ;  /* 0xffffffff07047890 */ /* 0x000fe2000fffe0ff */
[----:B------:R-:W-:-:S05]  /*0230*/  IADD3 R0, PT, PT, R16, -0x1, RZ ;  /* 0xffffffff10007810 */ /* 0x000fca0007ffe0ff */
[----:B------:R-:W-:-:S13]  /*0240*/  ISETP.GE.AND P2, PT, R2, UR4, PT ;  /* 0x0000000402007c0c */ /* 0x000fda000bf46270 */
[----:B------:R-:W0:Y:S02]  /*0250*/  @!P2 LDC R3, c[0x0][0x3e0] ;  /* 0x0000f800ff03ab82 */ /* 0x000e240000000800 */
[----:B0-----:R-:W-:-:S05]  /*0260*/  @!P2 IMAD R3, R2, R3, RZ ;  /* 0x000000030203a224 */ /* 0x001fca00078e02ff */
[----:B------:R-:W-:-:S04]  /*0270*/  @!P2 ISETP.GE.AND P3, PT, R3, R16, PT ;  /* 0x000000100300a20c */ /* 0x000fc80003f66270 */
[----:B------:R-:W-:-:S09]  /*0280*/  @!P2 SEL R0, R3, R0, !P3 ;  /* 0x000000000300a207 */ /* 0x000fd20005800000 */
.L_x_23:
[----:B------:R-:W-:Y:S05]  /*0290*/  BSYNC.RECONVERGENT B0 ;  /* 0x0000000000007941 */ /* 0x000fea0003800200 */
.L_x_22:
[----:B------:R-:W-:Y:S01]  /*02a0*/  BSSY.RECONVERGENT B0, `(.L_x_24) ;  /* 0x000000a000007945 */ /* 0x000fe20003800200 */
[----:B------:R-:W-:-:S03]  /*02b0*/  CS2R R2, SRZ ;  /* 0x0000000000027805 */ /* 0x000fc6000001ff00 */
[----:B------:R-:W-:Y:S05]  /*02c0*/  @P0 BRA `(.L_x_25) ;  /* 0x00000000001c0947 */ /* 0x000fea0003800000 */
[----:B------:R-:W-:-:S04]  /*02d0*/  IADD3 R4, PT, PT, R4, -0x1, RZ ;  /* 0xffffffff04047810 */ /* 0x000fc80007ffe0ff */
[----:B------:R-:W-:-:S13]  /*02e0*/  ISETP.GE.U32.AND P0, PT, R7, R4, PT ;  /* 0x000000040700720c */ /* 0x000fda0003f06070 */
[----:B------:R-:W0:Y:S02]  /*02f0*/  @!P0 LDC R2, c[0x0][0x3e4] ;  /* 0x0000f900ff028b82 */ /* 0x000e240000000800 */
[----:B0-----:R-:W-:Y:S01]  /*0300*/  @!P0 IMAD R7, R7, R2, RZ ;  /* 0x0000000207078224 */ /* 0x001fe200078e02ff */
[----:B------:R-:W-:-:S04]  /*0310*/  IADD3 R2, PT, PT, R8, -0x1, RZ ;  /* 0xffffffff08027810 */ /* 0x000fc80007ffe0ff */
[----:B------:R-:W-:-:S04]  /*0320*/  @!P0 ISETP.GE.AND P2, PT, R7, R8, PT ;  /* 0x000000080700820c */ /* 0x000fc80003f46270 */
[----:B------:R-:W-:-:S09]  /*0330*/  @!P0 SEL R2, R7, R2, !P2 ;  /* 0x0000000207028207 */ /* 0x000fd20005000000 */
.L_x_25:
[----:B------:R-:W-:Y:S05]  /*0340*/  BSYNC.RECONVERGENT B0 ;  /* 0x0000000000007941 */ /* 0x000fea0003800200 */
.L_x_24:
[----:B------:R-:W-:Y:S04]  /*0350*/  BSSY.RECONVERGENT B0, `(.L_x_26) ;  /* 0x0000009000007945 */ /* 0x000fe80003800200 */
        /* <DEDUP_REMOVED lines=8> */
.L_x_27:
[----:B------:R-:W-:Y:S05]  /*03e0*/  BSYNC.RECONVERGENT B0 ;  /* 0x0000000000007941 */ /* 0x000fea0003800200 */
.L_x_26:
[----:B------:R-:W-:Y:S02]  /*03f0*/  ISETP.GE.AND P0, PT, R2, R8, PT ;  /* 0x000000080200720c */ /* 0x000fe40003f06270 */
[----:B------:R-:W-:Y:S02]  /*0400*/  LOP3.LUT R4, R3, R0, R2, 0xfe, !PT ;  /* 0x0000000003047212 */ /* 0x000fe400078efe02 */
[----:B------:R-:W-:-:S04]  /*0410*/  ISETP.GE.OR P0, PT, R0, R16, P0 ;  /* 0x000000100000720c */ /* 0x000fc80000706670 */
[----:B------:R-:W-:-:S04]  /*0420*/  ISETP.LT.OR P0, PT, R4, RZ, P0 ;  /* 0x000000ff0400720c */ /* 0x000fc80000701670 */
[----:B------:R-:W-:-:S13]  /*0430*/  ISETP.GE.OR P0, PT, R3, R9, P0 ;  /* 0x000000090300720c */ /* 0x000fda0000706670 */
[----:B------:R-:W-:Y:S05]  /*0440*/  @P0 EXIT ;  /* 0x000000000000094d */ /* 0x000fea0003800000 */
[----:B------:R-:W0:Y:S01]  /*0450*/  LDCU UR6, c[0x0][0x4c8] ;  /* 0x00009900ff0677ac */ /* 0x000e220008000800 */
[----:B------:R-:W-:Y:S01]  /*0460*/  IMAD R5, R3, R8, R2 ;  /* 0x0000000803057224 */ /* 0x000fe200078e0202 */
[----:B------:R-:W1:Y:S03]  /*0470*/  LDCU.64 UR4, c[0x0][0x358] ;  /* 0x00006b00ff0477ac */ /* 0x000e660008000a00 */
[----:B------:R-:W-:Y:S01]  /*0480*/  IMAD R16, R5, R16, R0 ;  /* 0x0000001005107224 */ /* 0x000fe200078e0200 */
[----:B0-----:R-:W-:-:S09]  /*0490*/  UISETP.GE.AND UP0, UPT, UR6, 0x1, UPT ;  /* 0x000000010600788c */ /* 0x001fd2000bf06270 */
[----:B-1----:R-:W-:Y:S05]  /*04a0*/  BRA.U !UP0, `(.L_x_28) ;  /* 0x0000000108a87547 */ /* 0x002fea000b800000 */
[----:B------:R-:W0:Y:S01]  /*04b0*/  I2F.U32.RP R6, UR6 ;  /* 0x0000000600067d06 */ /* 0x000e220008209000 */
[----:B------:R-:W-:Y:S07]  /*04c0*/  BSSY.RECONVERGENT B0, `(.L_x_28) ;  /* 0x0000028000007945 */ /* 0x000fee0003800200 */
[----:B0-----:R-:W0:Y:S02]  /*04d0*/  MUFU.RCP R6, R6 ;  /* 0x0000000600067308 */ /* 0x001e240000001000 */
[----:B0-----:R-:W-:-:S06]  /*04e0*/  IADD3 R4, PT, PT, R6, 0xffffffe, RZ ;  /* 0x0ffffffe06047810 */ /* 0x001fcc0007ffe0ff */
[----:B------:R0:W1:Y:S02]  /*04f0*/  F2I.FTZ.U32.TRUNC.NTZ R5, R4 ;  /* 0x0000000400057305 */ /* 0x000064000021f000 */
[----:B0-----:R-:W-:Y:S02]  /*0500*/  MOV R4, RZ ;  /* 0x000000ff00047202 */ /* 0x001fe40000000f00 */
[----:B-1----:R-:W-:-:S05]  /*0510*/  IADD3 R7, PT, PT, RZ, -R5, RZ ;  /* 0x80000005ff077210 */ /* 0x002fca0007ffe0ff */
[----:B------:R-:W-:-:S04]  /*0520*/  IMAD R7, R7, UR6, RZ ;  /* 0x0000000607077c24 */ /* 0x000fc8000f8e02ff */
[----:B------:R-:W-:Y:S01]  /*0530*/  IMAD.HI.U32 R5, R5, R7, R4 ;  /* 0x0000000705057227 */ /* 0x000fe200078e0004 */
[----:B------:R-:W-:-:S05]  /*0540*/  LOP3.LUT R4, RZ, UR6, RZ, 0x33, !PT ;  /* 0x00000006ff047c12 */ /* 0x000fca000f8e33ff */
[----:B------:R-:W-:-:S05]  /*0550*/  IMAD.HI.U32 R7, R5, R0, RZ ;  /* 0x0000000005077227 */ /* 0x000fca00078e00ff */
[----:B------:R-:W-:-:S05]  /*0560*/  IADD3 R7, PT, PT, -R7, RZ, RZ ;  /* 0x000000ff07077210 */ /* 0x000fca0007ffe1ff */
[----:B------:R-:W-:-:S05]  /*0570*/  IMAD R7, R7, UR6, R0 ;  /* 0x0000000607077c24 */ /* 0x000fca000f8e0200 */
[----:B------:R-:W-:-:S13]  /*0580*/  ISETP.GE.U32.AND P0, PT, R7, UR6, PT ;  /* 0x0000000607007c0c */ /* 0x000fda000bf06070 */
[----:B------:R-:W-:Y:S02]  /*0590*/  @P0 IADD3 R7, PT, PT, R7, -UR6, RZ ;  /* 0x8000000607070c10 */ /* 0x000fe4000fffe0ff */
[----:B------:R-:W-:Y:S02]  /*05a0*/  ISETP.NE.U32.AND P0, PT, RZ, UR6, PT ;  /* 0x00000006ff007c0c */ /* 0x000fe4000bf05070 */
[----:B------:R-:W-:-:S13]  /*05b0*/  ISETP.GE.U32.AND P1, PT, R7, UR6, PT ;  /* 0x0000000607007c0c */ /* 0x000fda000bf26070 */
[----:B------:R-:W-:-:S04]  /*05c0*/  @P1 IADD3 R7, PT, PT, R7, -UR6, RZ ;  /* 0x8000000607071c10 */ /* 0x000fc8000fffe0ff */
[----:B------:R-:W-:-:S04]  /*05d0*/  SEL R7, R4, R7, !P0 ;  /* 0x0000000704077207 */ /* 0x000fc80004000000 */
[----:B------:R-:W-:-:S13]  /*05e0*/  ISETP.NE.AND P1, PT, R7, RZ, PT ;  /* 0x000000ff0700720c */ /* 0x000fda0003f25270 */
[----:B------:R-:W-:Y:S05]  /*05f0*/  @P1 BRA `(.L_x_29) ;  /* 0x0000000000501947 */ /* 0x000fea0003800000 */
[----:B------:R-:W-:-:S05]  /*0600*/  IMAD.HI.U32 R6, R5, R2, RZ ;  /* 0x0000000205067227 */ /* 0x000fca00078e00ff */
[----:B------:R-:W-:-:S05]  /*0610*/  IADD3 R7, PT, PT, -R6, RZ, RZ ;  /* 0x000000ff06077210 */ /* 0x000fca0007ffe1ff */
[----:B------:R-:W-:-:S05]  /*0620*/  IMAD R7, R7, UR6, R2 ;  /* 0x0000000607077c24 */ /* 0x000fca000f8e0202 */
[----:B------:R-:W-:-:S13]  /*0630*/  ISETP.GE.U32.AND P1, PT, R7, UR6, PT ;  /* 0x0000000607007c0c */ /* 0x000fda000bf26070 */
[----:B------:R-:W-:-:S04]  /*0640*/  @P1 IADD3 R7, PT, PT, R7, -UR6, RZ ;  /* 0x8000000607071c10 */ /* 0x000fc8000fffe0ff */
[----:B------:R-:W-:-:S13]  /*0650*/  ISETP.GE.U32.AND P1, PT, R7, UR6, PT ;  /* 0x0000000607007c0c */ /* 0x000fda000bf26070 */
[----:B------:R-:W-:-:S05]  /*0660*/  @P1 VIADD R7, R7, -UR6 ;  /* 0x8000000607071c36 */ /* 0x000fca0008000000 */
        /* <DEDUP_REMOVED lines=9> */
[----:B------:R-:W-:-:S04]  /*0700*/  @P1 IADD3 R5, PT, PT, R5, -UR6, RZ ;  /* 0x8000000605051c10 */ /* 0x000fc8000fffe0ff */
[----:B------:R-:W-:-:S04]  /*0710*/  SEL R4, R4, R5, !P0 ;  /* 0x0000000504047207 */ /* 0x000fc80004000000 */
[----:B------:R-:W-:-:S13]  /*0720*/  ISETP.NE.AND P0, PT, R4, RZ, PT ;  /* 0x000000ff0400720c */ /* 0x000fda0003f05270 */
[----:B------:R-:W-:Y:S05]  /*0730*/  @!P0 EXIT ;  /* 0x000000000000894d */ /* 0x000fea0003800000 */
.L_x_29:
[----:B------:R-:W-:Y:S05]  /*0740*/  BSYNC.RECONVERGENT B0 ;  /* 0x0000000000007941 */ /* 0x000fea0003800200 */
.L_x_28:
[----:B------:R-:W0:Y:S01]  /*0750*/  LDC.64 R14, c[0x0][0x388] ;  /* 0x0000e200ff0e7b82 */ /* 0x000e220000000a00 */
[----:B------:R-:W1:Y:S01]  /*0760*/  LDCU UR7, c[0x0][0x4c4] ;  /* 0x00009880ff0777ac */ /* 0x000e620008000800 */
[----:B0-----:R-:W-:-:S05]  /*0770*/  IMAD.WIDE R14, R16, 0x4, R14 ;  /* 0x00000004100e7825 */ /* 0x001fca00078e020e */
[----:B------:R-:W1:Y:S02]  /*0780*/  LDG.E R4, desc[UR4][R14.64] ;  /* 0x000000040e047981 */ /* 0x000e64000c1e1900 */
[----:B-1----:R-:W-:-:S13]  /*0790*/  FSETP.GEU.AND P0, PT, R4, UR7, PT ;  /* 0x0000000704007c0b */ /* 0x002fda000bf0e000 */
[----:B------:R-:W-:Y:S05]  /*07a0*/  @!P0 EXIT ;  /* 0x000000000000894d */ /* 0x000fea0003800000 */
[----:B------:R-:W0:Y:S01]  /*07b0*/  LDC.64 R6, c[0x0][0x3b0] ;  /* 0x0000ec00ff067b82 */ /* 0x000e220000000a00 */
[----:B------:R-:W1:Y:S01]  /*07c0*/  LDCU UR6, c[0x0][0x3a4] ;  /* 0x00007480ff0677ac */ /* 0x000e620008000800 */
[----:B------:R-:W-:Y:S01]  /*07d0*/  I2FP.F32.U32 R0, R0 ;  /* 0x0000000000007245 */ /* 0x000fe20000201000 */
[----:B------:R-:W-:Y:S01]  /*07e0*/  BSSY.RECONVERGENT B0, `(.L_x_30) ;  /* 0x0000027000007945 */ /* 0x000fe20003800200 */
[----:B------:R-:W-:Y:S01]  /*07f0*/  I2FP.F32.U32 R2, R2 ;  /* 0x0000000200027245 */ /* 0x000fe20000201000 */
[----:B------:R-:W2:Y:S01]  /*0800*/  LDCU.64 UR8, c[0x0][0x3a8] ;  /* 0x00007500ff0877ac */ /* 0x000ea20008000a00 */
[----:B------:R-:W-:Y:S02]  /*0810*/  I2FP.F32.U32 R3, R3 ;  /* 0x0000000300037245 */ /* 0x000fe40000201000 */
[----:B------:R-:W3:Y:S01]  /*0820*/  LDC.64 R4, c[0x0][0x3b8] ;  /* 0x0000ee00ff047b82 */ /* 0x000ee20000000a00 */
[----:B------:R-:W0:Y:S01]  /*0830*/  LDCU.128 UR12, c[0x0][0x3c0] ;  /* 0x00007800ff0c77ac */ /* 0x000e220008000c00 */
[----:B------:R-:W4:Y:S01]  /*0840*/  LDCU.128 UR16, c[0x0][0x3d0] ;  /* 0x00007a00ff1077ac */ /* 0x000f220008000c00 */
[----:B------:R-:W5:Y:S01]  /*0850*/  LDCU.64 UR10, c[0x0][0x3f8] ;  /* 0x00007f00ff0a77ac */ /* 0x000f620008000a00 */
[----:B-1----:R-:W-:Y:S01]  /*0860*/  FMUL R0, R0, UR6 ;  /* 0x0000000600007c20 */ /* 0x002fe20008400000 */
[----:B------:R-:W1:Y:S01]  /*0870*/  LDCU UR6, c[0x0][0x400] ;  /* 0x00008000ff0677ac */ /* 0x000e620008000800 */
[----:B--2---:R-:W-:-:S02]  /*0880*/  FMUL R2, R2, UR8 ;  /* 0x0000000802027c20 */ /* 0x004fc40008400000 */
[----:B0-----:R-:W-:-:S04]  /*0890*/  FFMA R7, R0, UR12, R7 ;  /* 0x0000000c00077c23 */ /* 0x001fc80008000007 */
[----:B------:R-:W-:Y:S01]  /*08a0*/  FFMA R7, R2, UR15, R7 ;  /* 0x0000000f02077c23 */ /* 0x000fe20008000007 */
[C---:B---3--:R-:W-:Y:S01]  /*08b0*/  FFMA R5, R0.reuse, R5, R6 ;  /* 0x0000000500057223 */ /* 0x048fe20000000006 */
[----:B------:R-:W-:Y:S01]  /*08c0*/  FMUL R6, R3, UR9 ;  /* 0x0000000903067c20 */ /* 0x000fe20008400000 */
[----:B------:R-:W-:Y:S02]  /*08d0*/  FFMA R9, R0, UR13, R4 ;  /* 0x0000000d00097c23 */ /* 0x000fe40008000004 */
[----:B------:R-:W-:Y:S01]  /*08e0*/  FFMA R5, R2, UR14, R5 ;  /* 0x0000000e02057c23 */ /* 0x000fe20008000005 */
[----:B----4-:R-:W-:Y:S01]  /*08f0*/  FFMA R3, R6, UR18, R7 ;  /* 0x0000001206037c23 */ /* 0x010fe20008000007 */
[----:B------:R-:W-:Y:S02]  /*0900*/  FFMA R9, R2, UR16, R9 ;  /* 0x0000001002097c23 */ /* 0x000fe40008000009 */
[C---:B------:R-:W-:Y:S01]  /*0910*/  FFMA R4, R6.reuse, UR17, R5 ;  /* 0x0000001106047c23 */ /* 0x040fe20008000005 */
[----:B-----5:R-:W-:Y:S01]  /*0920*/  FADD R3, R3, -UR11 ;  /* 0x8000000b03037e21 */ /* 0x020fe20008000000 */
[----:B------:R-:W-:-:S02]  /*0930*/  FFMA R2, R6, UR19, R9 ;  /* 0x0000001306027c23 */ /* 0x000fc40008000009 */
[----:B------:R-:W-:Y:S01]  /*0940*/  FADD R4, R4, -UR10 ;  /* 0x8000000a04047e21 */ /* 0x000fe20008000000 */
[----:B------:R-:W-:Y:S01]  /*0950*/  FMUL R5, R3, R3 ;  /* 0x0000000303057220 */ /* 0x000fe20000400000 */
[----:B-1----:R-:W-:-:S03]  /*0960*/  FADD R2, R2, -UR6 ;  /* 0x8000000602027e21 */ /* 0x002fc60008000000 */
[----:B------:R-:W-:-:S04]  /*0970*/  FFMA R5, R4, R4, R5 ;  /* 0x0000000404057223 */ /* 0x000fc80000000005 */
[----:B------:R-:W-:-:S04]  /*0980*/  FFMA R0, R2, R2, R5 ;  /* 0x0000000202007223 */ /* 0x000fc80000000005 */
[----:B------:R0:W1:Y:S01]  /*0990*/  MUFU.RSQ R5, R0 ;  /* 0x0000000000057308 */ /* 0x0000620000001400 */
[----:B------:R-:W-:-:S04]  /*09a0*/  IADD3 R6, PT, PT, R0, -0xd000000, RZ ;  /* 0xf300000000067810 */ /* 0x000fc80007ffe0ff */
[----:B------:R-:W-:-:S13]  /*09b0*/  ISETP.GT.U32.AND P0, PT, R6, 0x727fffff, PT ;  /* 0x727fffff0600780c */ /* 0x000fda0003f04070 */
[----:B01----:R-:W-:Y:S05]  /*09c0*/  @!P0 BRA `(.L_x_31) ;  /* 0x0000000000108947 */ /* 0x003fea0003800000 */
[----:B------:R-:W-:-:S07]  /*09d0*/  MOV R11, 0x9f0 ;  /* 0x000009f0000b7802 */ /* 0x000fce0000000f00 */
[----:B------:R-:W-:Y:S05]  /*09e0*/  CALL.REL.NOINC `($__internal_1_$__cuda_sm20_sqrt_rn_f32_slowpath) ;  /* 0x0000002800f47944 */ /* 0x000fea0003c00000 */
[----:B------:R-:W-:Y:S01]  /*09f0*/  MOV R9, R5 ;  /* 0x0000000500097202 */ /* 0x000fe20000000f00 */
[----:B------:R-:W-:Y:S06]  /*0a00*/  BRA `(.L_x_32) ;  /* 0x0000000000107947 */ /* 0x000fec0003800000 */
.L_x_31:
[----:B------:R-:W-:Y:S01]  /*0a10*/  FMUL.FTZ R9, R0, R5 ;  /* 0x0000000500097220 */ /* 0x000fe20000410000 */
[----:B------:R-:W-:-:S03]  /*0a20*/  FMUL.FTZ R5, R5, 0.5 ;  /* 0x3f00000005057820 */ /* 0x000fc60000410000 */
[----:B------:R-:W-:-:S04]  /*0a30*/  FFMA R0, -R9, R9, R0 ;  /* 0x0000000909007223 */ /* 0x000fc80000000100 */
[----:B------:R-:W-:-:S07]  /*0a40*/  FFMA R9, R0, R5, R9 ;  /* 0x0000000500097223 */ /* 0x000fce0000000009 */
.L_x_32:
[----:B------:R-:W-:Y:S05]  /*0a50*/  BSYNC.RECONVERGENT B0 ;  /* 0x0000000000007941 */ /* 0x000fea0003800200 */
.L_x_30:
[----:B------:R-:W0:Y:S01]  /*0a60*/  LDC.64 R10, c[0x0][0x4b8] ;  /* 0x00012e00ff0a7b82 */ /* 0x000e220000000a00 */
[----:B------:R-:W1:Y:S01]  /*0a70*/  LDCU.128 UR8, c[0x0][0x410] ;  /* 0x00008200ff0877ac */ /* 0x000e620008000c00 */
[----:B------:R-:W2:Y:S01]  /*0a80*/  LDCU.128 UR12, c[0x0][0x420] ;  /* 0x00008400ff0c77ac */ /* 0x000ea20008000c00 */
[----:B------:R-:W3:Y:S01]  /*0a90*/  LDCU UR6, c[0x0][0x430] ;  /* 0x00008600ff0677ac */ /* 0x000ee20008000800 */
[C---:B-1----:R-:W-:Y:S01]  /*0aa0*/  FMUL R5, R3.reuse, UR9 ;  /* 0x0000000903057c20 */ /* 0x042fe20008400000 */
[----:B--2---:R-:W-:Y:S01]  /*0ab0*/  FMUL R7, R3, UR12 ;  /* 0x0000000c03077c20 */ /* 0x004fe20008400000 */
[----:B0-----:R-:W-:Y:S01]  /*0ac0*/  FSETP.NE.AND P0, PT, |R11|, +INF , PT ;  /* 0x7f8000000b00780b */ /* 0x001fe20003f05200 */
[----:B------:R-:W-:Y:S01]  /*0ad0*/  FMUL R13, R3, UR15 ;  /* 0x0000000f030d7c20 */ /* 0x000fe20008400000 */
[C---:B------:R-:W-:Y:S01]  /*0ae0*/  FFMA R5, R4.reuse, UR8, R5 ;  /* 0x0000000804057c23 */ /* 0x040fe20008000005 */
[----:B------:R-:W-:Y:S01]  /*0af0*/  FFMA R3, R4, UR11, R7 ;  /* 0x0000000b04037c23 */ /* 0x000fe20008000007 */
[----:B------:R-:W-:Y:S01]  /*0b00*/  ISETP.LT.OR P0, PT, R10, 0x1, !P0 ;  /* 0x000000010a00780c */ /* 0x000fe20004701670 */
[----:B------:R-:W-:Y:S01]  /*0b10*/  FFMA R13, R4, UR14, R13 ;  /* 0x0000000e040d7c23 */ /* 0x000fe2000800000d */
[C---:B------:R-:W-:Y:S01]  /*0b20*/  FFMA R4, R2.reuse, UR10, R5 ;  /* 0x0000000a02047c23 */ /* 0x040fe20008000005 */
[----:B------:R-:W-:-:S02]  /*0b30*/  FFMA R3, R2, UR13, R3 ;  /* 0x0000000d02037c23 */ /* 0x000fc40008000003 */
[----:B---3--:R-:W-:-:S08]  /*0b40*/  FFMA R2, R2, UR6, R13 ;  /* 0x0000000602027c23 */ /* 0x008fd0000800000d */
[----:B------:R-:W-:Y:S05]  /*0b50*/  @P0 BRA `(.L_x_33) ;  /* 0x0000000000f40947 */ /* 0x000fea0003800000 */
[----:B------:R-:W0:Y:S01]  /*0b60*/  LDC R7, c[0x0][0x4c0] ;  /* 0x00013000ff077b82 */ /* 0x000e220000000800 */
[----:B------:R-:W-:Y:S02]  /*0b70*/  MOV R12, R2 ;  /* 0x00000002000c7202 */ /* 0x000fe40000000f00 */
[----:B0-----:R-:W-:-:S13]  /*0b80*/  FSETP.GTU.AND P0, PT, R7, RZ, PT ;  /* 0x000000ff0700720b */ /* 0x001fda0003f0c000 */
[----:B------:R-:W-:Y:S05]  /*0b90*/  @!P0 BRA `(.L_x_34) ;  /* 0x0000000000ec8947 */ /* 0x000fea0003800000 */
[C---:B------:R-:W-:Y:S01]  /*0ba0*/  FSETP.GTU.AND P0, PT, R2.reuse, R11, PT ;  /* 0x0000000b0200720b */ /* 0x040fe20003f0c000 */
[----:B------:R-:W-:Y:S01]  /*0bb0*/  BSSY.RECONVERGENT B2, `(.L_x_35) ;  /* 0x0000036000027945 */ /* 0x000fe20003800200 */
[----:B------:R-:W-:Y:S02]  /*0bc0*/  HFMA2 R12, -RZ, RZ, 0, 0 ;  /* 0x00000000ff0c7431 */ /* 0x000fe400000001ff */
[----:B------:R-:W-:-:S13]  /*0bd0*/  FSETP.EQU.OR P0, PT, |R2|, +INF , !P0 ;  /* 0x7f8000000200780b */ /* 0x000fda000470a600 */
[----:B------:R-:W-:Y:S05]  /*0be0*/  @P0 BRA `(.L_x_36) ;  /* 0x0000000000c80947 */ /* 0x000fea0003800000 */
[----:B------:R-:W-:Y:S01]  /*0bf0*/  FADD R20, R2, -R11 ;  /* 0x8000000b02147221 */ /* 0x000fe20000000000 */
[----:B------:R-:W-:-:S04]  /*0c00*/  MOV R12, RZ ;  /* 0x000000ff000c7202 */ /* 0x000fc80000000f00 */
[----:B------:R-:W-:-:S13]  /*0c10*/  FSETP.GTU.AND P0, PT, R20, RZ, PT ;  /* 0x000000ff1400720b */ /* 0x000fda0003f0c000 */
[----:B------:R-:W-:Y:S05]  /*0c20*/  @!P0 BRA `(.L_x_36) ;  /* 0x0000000000b88947 */ /* 0x000fea0003800000 */
[----:B------:R-:W0:Y:S01]  /*0c30*/  MUFU.RCP R0, R7 ;  /* 0x0000000700007308 */ /* 0x000e220000001000 */
[----:B------:R-:W-:Y:S07]  /*0c40*/  BSSY.RECONVERGENT B3, `(.L_x_37) ;  /* 0x000000c000037945 */ /* 0x000fee0003800200 */
[----:B------:R-:W1:Y:S01]  /*0c50*/  FCHK P0, R20, R7 ;  /* 0x0000000714007302 */ /* 0x000e620000000000 */
[----:B0-----:R-:W-:-:S04]  /*0c60*/  FFMA R5, R0, -R7, 1 ;  /* 0x3f80000000057423 */ /* 0x001fc80000000807 */
[----:B------:R-:W-:-:S04]  /*0c70*/  FFMA R5, R0, R5, R0 ;  /* 0x0000000500057223 */ /* 0x000fc80000000000 */
[----:B------:R-:W-:-:S04]  /*0c80*/  FFMA R0, R20, R5, RZ ;  /* 0x0000000514007223 */ /* 0x000fc800000000ff */
[----:B------:R-:W-:-:S04]  /*0c90*/  FFMA R2, R0, -R7, R20 ;  /* 0x8000000700027223 */ /* 0x000fc80000000014 */
[----:B------:R-:W-:Y:S01]  /*0ca0*/  FFMA R0, R5, R2, R0 ;  /* 0x0000000205007223 */ /* 0x000fe20000000000 */
[----:B-1----:R-:W-:Y:S06]  /*0cb0*/  @!P0 BRA `(.L_x_38) ;  /* 0x0000000000108947 */ /* 0x002fec0003800000 */
[----:B------:R-:W0:Y:S01]  /*0cc0*/  LDCU UR6, c[0x0][0x4c0] ;  /* 0x00009800ff0677ac */ /* 0x000e220008000800 */
[----:B------:R-:W-:Y:S02]  /*0cd0*/  MOV R18, 0xd00 ;  /* 0x00000d0000127802 */ /* 0x000fe40000000f00 */
[----:B0-----:R-:W-:-:S07]  /*0ce0*/  MOV R0, UR6 ;  /* 0x0000000600007c02 */ /* 0x001fce0008000f00 */
[----:B------:R-:W-:Y:S05]  /*0cf0*/  CALL.REL.NOINC `($__internal_2_$__cuda_sm3x_div_rn_noftz_f32_slowpath) ;  /* 0x0000002800887944 */ /* 0x000fea0003c00000 */
.L_x_38:
[----:B------:R-:W-:Y:S05]  /*0d00*/  BSYNC.RECONVERGENT B3 ;  /* 0x0000000000037941 */ /* 0x000fea0003800200 */
.L_x_37:
[----:B------:R-:W-:-:S13]  /*0d10*/  FSETP.GEU.AND P0, PT, R0, 1, PT ;  /* 0x3f8000000000780b */ /* 0x000fda0003f0e000 */
[----:B------:R-:W-:Y:S05]  /*0d20*/  @P0 BRA `(.L_x_39) ;  /* 0x0000000000100947 */ /* 0x000fea0003800000 */
[----:B------:R-:W0:Y:S02]  /*0d30*/  LDC.64 R6, c[0x0][0x4b0] ;  /* 0x00012c00ff067b82 */ /* 0x000e240000000a00 */
[----:B0-----:R-:W2:Y:S02]  /*0d40*/  LDG.E R7, desc[UR4][R6.64] ;  /* 0x0000000406077981 */ /* 0x001ea4000c1e1900 */
[----:B--2---:R-:W-:Y:S01]  /*0d50*/  FMUL R12, R7, R0 ;  /* 0x00000000070c7220 */ /* 0x004fe20000400000 */
[----:B------:R-:W-:Y:S06]  /*0d60*/  BRA `(.L_x_36) ;  /* 0x0000000000687947 */ /* 0x000fec0003800000 */
.L_x_39:
[----:B------:R-:W0:Y:S02]  /*0d70*/  LDC R11, c[0x0][0x4b8] ;  /* 0x00012e00ff0b7b82 */ /* 0x000e240000000800 */
[----:B0-----:R-:W-:-:S13]  /*0d80*/  ISETP.NE.AND P0, PT, R11, 0x1, PT ;  /* 0x000000010b00780c */ /* 0x001fda0003f05270 */
[----:B------:R-:W-:Y:S05]  /*0d90*/  @P0 BRA `(.L_x_40) ;  /* 0x00000000000c0947 */ /* 0x000fea0003800000 */
[----:B------:R-:W0:Y:S02]  /*0da0*/  LDC.64 R12, c[0x0][0x4b0] ;  /* 0x00012c00ff0c7b82 */ /* 0x000e240000000a00 */
[----:B0-----:R0:W5:Y:S01]  /*0db0*/  LDG.E R12, desc[UR4][R12.64] ;  /* 0x000000040c0c7981 */ /* 0x001162000c1e1900 */
[----:B------:R-:W-:Y:S05]  /*0dc0*/  BRA `(.L_x_36) ;  /* 0x0000000000507947 */ /* 0x000fea0003800000 */
.L_x_40:
[----:B------:R-:W0:Y:S01]  /*0dd0*/  F2I.FLOOR.NTZ R17, R0 ;  /* 0x0000000000117305 */ /* 0x000e220000207100 */
[----:B------:R-:W1:Y:S01]  /*0de0*/  LDC.64 R18, c[0x0][0x4b0] ;  /* 0x00012c00ff127b82 */ /* 0x000e620000000a00 */
[----:B------:R-:W-:-:S04]  /*0df0*/  IADD3 R5, PT, PT, R11, -0x1, RZ ;  /* 0xffffffff0b057810 */ /* 0x000fc80007ffe0ff */
[----:B0-----:R-:W-:-:S13]  /*0e00*/  ISETP.GE.AND P0, PT, R17, R5, PT ;  /* 0x000000051100720c */ /* 0x001fda0003f06270 */
[----:B------:R-:W-:Y:S01]  /*0e10*/  @P0 IADD3 R11, PT, PT, R11, -0x2, RZ ;  /* 0xfffffffe0b0b0810 */ /* 0x000fe20007ffe0ff */
[----:B-1----:R-:W-:-:S04]  /*0e20*/  @P0 IMAD.WIDE.U32 R6, R5, 0x4, R18 ;  /* 0x0000000405060825 */ /* 0x002fc800078e0012 */
[--C-:B------:R-:W-:Y:S02]  /*0e30*/  @P0 IMAD.WIDE.U32 R10, R11, 0x4, R18.reuse ;  /* 0x000000040b0a0825 */ /* 0x100fe400078e0012 */
[----:B------:R-:W2:Y:S02]  /*0e40*/  @P0 LDG.E R6, desc[UR4][R6.64] ;  /* 0x0000000406060981 */ /* 0x000ea4000c1e1900 */
[----:B------:R-:W-:Y:S02]  /*0e50*/  @!P0 IMAD.WIDE R18, R17, 0x4, R18 ;  /* 0x0000000411128825 */ /* 0x000fe400078e0212 */
[----:B------:R-:W2:Y:S04]  /*0e60*/  @P0 LDG.E R11, desc[UR4][R10.64] ;  /* 0x000000040a0b0981 */ /* 0x000ea8000c1e1900 */
[----:B------:R-:W3:Y:S04]  /*0e70*/  @!P0 LDG.E R2, desc[UR4][R18.64] ;  /* 0x0000000412028981 */ /* 0x000ee8000c1e1900 */
[----:B------:R-:W3:Y:S01]  /*0e80*/  @!P0 LDG.E R13, desc[UR4][R18.64+0x4] ;  /* 0x00000404120d8981 */ /* 0x000ee2000c1e1900 */
[----:B------:R-:W-:-:S02]  /*0e90*/  @P0 I2FP.F32.U32 R5, R5 ;  /* 0x0000000500050245 */ /* 0x000fc40000201000 */
[----:B------:R-:W-:-:S03]  /*0ea0*/  @!P0 I2FP.F32.S32 R17, R17 ;  /* 0x0000001100118245 */ /* 0x000fc60000201400 */
[--C-:B------:R-:W-:Y:S02]  /*0eb0*/  @P0 FADD R12, -R5, R0.reuse ;  /* 0x00000000050c0221 */ /* 0x100fe40000000100 */
[----:B------:R-:W-:Y:S01]  /*0ec0*/  @!P0 FADD R17, -R17, R0 ;  /* 0x0000000011118221 */ /* 0x000fe20000000100 */
[----:B--2---:R-:W-:-:S04]  /*0ed0*/  @P0 FADD R5, R6, -R11 ;  /* 0x8000000b06050221 */ /* 0x004fc80000000000 */
[----:B------:R-:W-:Y:S01]  /*0ee0*/  @P0 FFMA R12, R5, R12, R6 ;  /* 0x0000000c050c0223 */ /* 0x000fe20000000006 */
[----:B---3--:R-:W-:-:S04]  /*0ef0*/  @!P0 FADD R13, -R2, R13 ;  /* 0x0000000d020d8221 */ /* 0x008fc80000000100 */
[----:B------:R-:W-:-:S07]  /*0f00*/  @!P0 FFMA R12, R17, R13, R2 ;  /* 0x0000000d110c8223 */ /* 0x000fce0000000002 */
.L_x_36:
[----:B------:R-:W-:Y:S05]  /*0f10*/  BSYNC.RECONVERGENT B2 ;  /* 0x0000000000027941 */ /* 0x000fea0003800200 */
.L_x_35:
[----:B------:R-:W-:Y:S05]  /*0f20*/  BRA `(.L_x_34) ;  /* 0x0000000000087947 */ /* 0x000fea0003800000 */
.L_x_33:
[----:B------:R-:W-:-:S04]  /*0f30*/  FSETP.GEU.AND P0, PT, R2, RZ, PT ;  /* 0x000000ff0200720b */ /* 0x000fc80003f0e000 */
[----:B------:R-:W-:-:S09]  /*0f40*/  FSEL R12, R2, RZ, P0 ;  /* 0x000000ff020c7208 */ /* 0x000fd20000000000 */
.L_x_34:
[----:B------:R-:W-:Y:S01]  /*0f50*/  FMUL R3, R3, R3 ;  /* 0x0000000303037220 */ /* 0x000fe20000400000 */
[----:B------:R-:W-:Y:S03]  /*0f60*/  BSSY.RECONVERGENT B0, `(.L_x_41) ;  /* 0x000000f000007945 */ /* 0x000fe60003800200 */
[----:B------:R-:W-:-:S04]  /*0f70*/  FFMA R3, R4, R4, R3 ;  /* 0x0000000404037223 */ /* 0x000fc80000000003 */
[----:B------:R1:W2:Y:S01]  /*0f80*/  MUFU.RSQ R0, R3 ;  /* 0x0000000300007308 */ /* 0x0002a20000001400 */
[----:B------:R-:W-:-:S04]  /*0f90*/  IADD3 R2, PT, PT, R3, -0xd000000, RZ ;  /* 0xf300000003027810 */ /* 0x000fc80007ffe0ff */
[----:B------:R-:W-:-:S13]  /*0fa0*/  ISETP.GT.U32.AND P0, PT, R2, 0x727fffff, PT ;  /* 0x727fffff0200780c */ /* 0x000fda0003f04070 */
[----:B-12---:R-:W-:Y:S05]  /*0fb0*/  @!P0 BRA `(.L_x_42) ;  /* 0x0000000000148947 */ /* 0x006fea0003800000 */
[----:B------:R-:W-:Y:S01]  /*0fc0*/  IMAD.MOV.U32 R0, RZ, RZ, R3 ;  /* 0x000000ffff007224 */ /* 0x000fe200078e0003 */
[----:B------:R-:W-:-:S07]  /*0fd0*/  MOV R11, 0xff0 ;  /* 0x00000ff0000b7802 */ /* 0x000fce0000000f00 */
[----:B0----5:R-:W-:Y:S05]  /*0fe0*/  CALL.REL.NOINC `($__internal_1_$__cuda_sm20_sqrt_rn_f32_slowpath) ;  /* 0x0000002400747944 */ /* 0x021fea0003c00000 */
[----:B------:R-:W-:Y:S01]  /*0ff0*/  MOV R4, R5 ;  /* 0x0000000500047202 */ /* 0x000fe20000000f00 */
[----:B------:R-:W-:Y:S06]  /*1000*/  BRA `(.L_x_43) ;  /* 0x0000000000107947 */ /* 0x000fec0003800000 */
.L_x_42:
[----:B------:R-:W-:Y:S01]  /*1010*/  FMUL.FTZ R4, R3, R0 ;  /* 0x0000000003047220 */ /* 0x000fe20000410000 */
[----:B------:R-:W-:-:S03]  /*1020*/  FMUL.FTZ R0, R0, 0.5 ;  /* 0x3f00000000007820 */ /* 0x000fc60000410000 */
[----:B------:R-:W-:-:S04]  /*1030*/  FFMA R3, -R4, R4, R3 ;  /* 0x0000000404037223 */ /* 0x000fc80000000103 */
[----:B------:R-:W-:-:S07]  /*1040*/  FFMA R4, R3, R0, R4 ;  /* 0x0000000003047223 */ /* 0x000fce0000000004 */
.L_x_43:
[----:B------:R-:W-:Y:S05]  /*1050*/  BSYNC.RECONVERGENT B0 ;  /* 0x0000000000007941 */ /* 0x000fea0003800200 */
.L_x_41:
[----:B------:R-:W0:Y:S01]  /*1060*/  MUFU.RCP R0, R9 ;  /* 0x0000000900007308 */ /* 0x000e220000001000 */
[----:B------:R-:W-:Y:S01]  /*1070*/  UMOV UR6, 0x44480000 ;  /* 0x4448000000067882 */ /* 0x000fe20000000000 */
[----:B------:R-:W-:Y:S01]  /*1080*/  BSSY.RECONVERGENT B2, `(.L_x_44) ;  /* 0x000000e000027945 */ /* 0x000fe20003800200 */
[----:B------:R-:W-:-:S05]  /*1090*/  MOV R2, UR6 ;  /* 0x0000000600027c02 */ /* 0x000fca0008000f00 */
[----:B------:R-:W1:Y:S01]  /*10a0*/  FCHK P0, R2, R9 ;  /* 0x0000000902007302 */ /* 0x000e620000000000 */
[----:B0-----:R-:W-:-:S04]  /*10b0*/  FFMA R13, R0, -R9, 1 ;  /* 0x3f800000000d7423 */ /* 0x001fc80000000809 */
[----:B------:R-:W-:-:S04]  /*10c0*/  FFMA R13, R0, R13, R0 ;  /* 0x0000000d000d7223 */ /* 0x000fc80000000000 */
[----:B------:R-:W-:-:S04]  /*10d0*/  FFMA R0, R13, 800, RZ ;  /* 0x444800000d007823 */ /* 0x000fc800000000ff */
[----:B------:R-:W-:-:S04]  /*10e0*/  FFMA R3, R0, -R9, 800 ;  /* 0x4448000000037423 */ /* 0x000fc80000000809 */
[----:B------:R-:W-:Y:S01]  /*10f0*/  FFMA R13, R13, R3, R0 ;  /* 0x000000030d0d7223 */ /* 0x000fe20000000000 */
[----:B-1----:R-:W-:Y:S06]  /*1100*/  @!P0 BRA `(.L_x_45) ;  /* 0x0000000000148947 */ /* 0x002fec0003800000 */
[----:B------:R-:W-:Y:S01]  /*1110*/  HFMA2 R20, -RZ, RZ, 4.28125, 0 ;  /* 0x44480000ff147431 */ /* 0x000fe200000001ff */
[----:B------:R-:W-:Y:S02]  /*1120*/  MOV R0, R9 ;  /* 0x0000000900007202 */ /* 0x000fe40000000f00 */
[----:B------:R-:W-:-:S07]  /*1130*/  MOV R18, 0x1150 ;  /* 0x0000115000127802 */ /* 0x000fce0000000f00 */
[----:B-----5:R-:W-:Y:S05]  /*1140*/  CALL.REL.NOINC `($__internal_2_$__cuda_sm3x_div_rn_noftz_f32_slowpath) ;  /* 0x0000002400747944 */ /* 0x020fea0003c00000 */
[----:B------:R-:W-:-:S07]  /*1150*/  MOV R13, R0 ;  /* 0x00000000000d7202 */ /* 0x000fce0000000f00 */
.L_x_45:
[----:B------:R-:W-:Y:S05]  /*1160*/  BSYNC.RECONVERGENT B2 ;  /* 0x0000000000027941 */ /* 0x000fea0003800200 */
.L_x_44:
[----:B------:R-:W0:Y:S01]  /*1170*/  LDC R17, c[0x0][0x458] ;  /* 0x00011600ff117b82 */ /* 0x000e220000000800 */
[----:B------:R-:W-:Y:S01]  /*1180*/  FMUL R4, R13, R4 ;  /* 0x000000040d047220 */ /* 0x000fe20000400000 */
[----:B------:R-:W-:Y:S01]  /*1190*/  HFMA2 R0, -RZ, RZ, 0, 0 ;  /* 0x00000000ff007431 */ /* 0x000fe200000001ff */
[C---:B-----5:R-:W-:Y:S02]  /*11a0*/  FMNMX R19, R12.reuse, 450, PT ;  /* 0x43e100000c137809 */ /* 0x060fe40003800000 */
[----:B------:R-:W-:Y:S02]  /*11b0*/  FMNMX R12, R12, 249.9999847412109375, PT ;  /* 0x4379ffff0c0c7809 */ /* 0x000fe40003800000 */
[----:B------:R-:W-:Y:S02]  /*11c0*/  MOV R6, RZ ;  /* 0x000000ff00067202 */ /* 0x000fe40000000f00 */
[----:B------:R-:W-:Y:S02]  /*11d0*/  FMNMX R11, R4, 59.999988555908203125, PT ;  /* 0x426ffffd040b7809 */ /* 0x000fe40003800000 */
[----:B0-----:R-:W-:-:S02]  /*11e0*/  ISETP.GE.AND P0, PT, R17, 0x2, PT ;  /* 0x000000021100780c */ /* 0x001fc40003f06270 */
[----:B------:R-:W-:-:S11]  /*11f0*/  IADD3 R17, PT, PT, R17, -0x1, RZ ;  /* 0xffffffff11117810 */ /* 0x000fd60007ffe0ff */
[----:B------:R-:W-:Y:S05]  /*1200*/  @!P0 BRA `(.L_x_46) ;  /* 0x0000000000508947 */ /* 0x000fea0003800000 */
[----:B------:R-:W0:Y:S01]  /*1210*/  LDC.64 R2, c[0x0][0x448] ;  /* 0x00011200ff027b82 */ /* 0x000e220000000a00 */
[----:B------:R-:W-:Y:S01]  /*1220*/  BSSY.RECONVERGENT B0, `(.L_x_46) ;  /* 0x0000012000007945 */ /* 0x000fe20003800200 */
[----:B------:R-:W-:-:S07]  /*1230*/  MOV R0, RZ ;  /* 0x000000ff00007202 */ /* 0x000fce0000000f00 */
.L_x_50:
[----:B0-----:R-:W-:-:S05]  /*1240*/  IMAD.WIDE.U32 R4, R0, 0x4, R2 ;  /* 0x0000000400047825 */ /* 0x001fca00078e0002 */
[----:B------:R-:W2:Y:S01]  /*1250*/  LDG.E R6, desc[UR4][R4.64] ;  /* 0x0000000404067981 */ /* 0x000ea2000c1e1900 */
[----:B------:R-:W-:Y:S01]  /*1260*/  BSSY.RELIABLE B1, `(.L_x_47) ;  /* 0x0000008000017945 */ /* 0x000fe20003800100 */
[----:B--2---:R-:W-:-:S13]  /*1270*/  FSETP.GE.AND P0, PT, R19, R6, PT ;  /* 0x000000061300720b */ /* 0x004fda0003f06000 */
[----:B------:R-:W-:Y:S05]  /*1280*/  @!P0 BRA `(.L_x_48) ;  /* 0x0000000000148947 */ /* 0x000fea0003800000 */
[----:B------:R-:W2:Y:S01]  /*1290*/  LDG.E R4, desc[UR4][R4.64+0x4] ;  /* 0x0000040404047981 */ /* 0x000ea2000c1e1900 */
[----:B------:R-:W-:Y:S02]  /*12a0*/  IADD3 R6, PT, PT, R0, 0x1, RZ ;  /* 0x0000000100067810 */ /* 0x000fe40007ffe0ff */
[----:B--2---:R-:W-:-:S13]  /*12b0*/  FSETP.GEU.AND P0, PT, R19, R4, PT ;  /* 0x000000041300720b */ /* 0x004fda0003f0e000 */
[----:B------:R-:W-:Y:S05]  /*12c0*/  @!P0 BREAK.RELIABLE B1 ;  /* 0x0000000000018942 */ /* 0x000fea0003800100 */
[----:B------:R-:W-:Y:S05]  /*12d0*/  @!P0 BRA `(.L_x_49) ;  /* 0x0000000000188947 */ /* 0x000fea0003800000 */
.L_x_48:
[----:B------:R-:W-:Y:S05]  /*12e0*/  BSYNC.RELIABLE B1 ;  /* 0x0000000000017941 */ /* 0x000fea0003800100 */
.L_x_47:
[----:B------:R-:W-:-:S04]  /*12f0*/  IADD3 R0, PT, PT, R0, 0x1, RZ ;  /* 0x0000000100007810 */ /* 0x000fc80007ffe0ff */
[----:B------:R-:W-:-:S13]  /*1300*/  ISETP.NE.AND P0, PT, R0, R17, PT ;  /* 0x000000110000720c */ /* 0x000fda0003f05270 */
[----:B------:R-:W-:Y:S05]  /*1310*/  @P0 BRA `(.L_x_50) ;  /* 0xfffffffc00c80947 */ /* 0x000fea000383ffff */
[----:B------:R-:W-:Y:S02]  /*1320*/  HFMA2 R0, -RZ, RZ, 0, 0 ;  /* 0x00000000ff007431 */ /* 0x000fe400000001ff */
[----:B------:R-:W-:-:S07]  /*1330*/  IMAD.MOV.U32 R6, RZ, RZ, RZ ;  /* 0x000000ffff067224 */ /* 0x000fce00078e00ff */
.L_x_49:
[----:B------:R-:W-:Y:S05]  /*1340*/  BSYNC.RECONVERGENT B0 ;  /* 0x0000000000007941 */ /* 0x000fea0003800200 */
.L_x_46:
[----:B------:R-:W0:Y:S08]  /*1350*/  LDC.64 R2, c[0x0][0x448] ;  /* 0x00011200ff027b82 */ /* 0x000e300000000a00 */
[----:B------:R-:W1:Y:S01]  /*1360*/  LDC R25, c[0x0][0x45c] ;  /* 0x00011700ff197b82 */ /* 0x000e620000000800 */
[----:B0-----:R-:W-:-:S06]  /*1370*/  IMAD.WIDE R2, R17, 0x4, R2 ;  /* 0x0000000411027825 */ /* 0x001fcc00078e0202 */
[----:B------:R-:W2:Y:S01]  /*1380*/  LDG.E R2, desc[UR4][R2.64] ;  /* 0x0000000402027981 */ /* 0x000ea2000c1e1900 */
[----:B------:R-:W-:Y:S02]  /*1390*/  MOV R8, RZ ;  /* 0x000000ff00087202 */ /* 0x000fe40000000f00 */
[C---:B-1----:R-:W-:Y:S02]  /*13a0*/  ISETP.GE.AND P1, PT, R25.reuse, 0x2, PT ;  /* 0x000000021900780c */ /* 0x042fe40003f26270 */
[----:B------:R-:W-:Y:S02]  /*13b0*/  MOV R10, RZ ;  /* 0x000000ff000a7202 */ /* 0x000fe40000000f00 */
[----:B------:R-:W-:Y:S02]  /*13c0*/  IADD3 R25, PT, PT, R25, -0x1, RZ ;  /* 0xffffffff19197810 */ /* 0x000fe40007ffe0ff */
[----:B--2---:R-:W-:-:S04]  /*13d0*/  FSETP.GE.AND P0, PT, R19, R2, PT ;  /* 0x000000021300720b */ /* 0x004fc80003f06000 */
[C---:B------:R-:W-:Y:S02]  /*13e0*/  SEL R0, R17.reuse, R0, P0 ;  /* 0x0000000011007207 */ /* 0x040fe40000000000 */
[----:B------:R-:W-:Y:S01]  /*13f0*/  SEL R17, R17, R6, P0 ;  /* 0x0000000611117207 */ /* 0x000fe20000000000 */
[----:B------:R-:W-:Y:S06]  /*1400*/  @!P1 BRA `(.L_x_51) ;  /* 0x0000000000409947 */ /* 0x000fec0003800000 */
[----:B------:R-:W0:Y:S01]  /*1410*/  LDC.64 R2, c[0x0][0x450] ;  /* 0x00011400ff027b82 */ /* 0x000e220000000a00 */
[----:B------:R-:W-:Y:S01]  /*1420*/  MOV R8, RZ ;  /* 0x000000ff00087202 */ /* 0x000fe20000000f00 */
[----:B------:R-:W1:Y:S06]  /*1430*/  LDCU UR6, c[0x0][0x434] ;  /* 0x00008680ff0677ac */ /* 0x000e6c0008000800 */
.L_x_53:
[----:B0-----:R-:W-:-:S05]  /*1440*/  IMAD.WIDE.U32 R4, R8, 0x4, R2 ;  /* 0x0000000408047825 */ /* 0x001fca00078e0002 */
[----:B------:R-:W1:Y:S02]  /*1450*/  LDG.E R6, desc[UR4][R4.64] ;  /* 0x0000000404067981 */ /* 0x000e64000c1e1900 */
[----:B-1----:R-:W-:-:S13]  /*1460*/  FSETP.GTU.AND P0, PT, R6, UR6, PT ;  /* 0x0000000606007c0b */ /* 0x002fda000bf0c000 */
[----:B------:R-:W-:Y:S05]  /*1470*/  @P0 BRA `(.L_x_52) ;  /* 0x0000000000100947 */ /* 0x000fea0003800000 */
[----:B------:R-:W2:Y:S01]  /*1480*/  LDG.E R4, desc[UR4][R4.64+0x4] ;  /* 0x0000040404047981 */ /* 0x000ea2000c1e1900 */
[----:B------:R-:W-:Y:S02]  /*1490*/  IADD3 R10, PT, PT, R8, 0x1, RZ ;  /* 0x00000001080a7810 */ /* 0x000fe40007ffe0ff */
[----:B--2---:R-:W-:-:S13]  /*14a0*/  FSETP.GT.AND P0, PT, R4, UR6, PT ;  /* 0x0000000604007c0b */ /* 0x004fda000bf04000 */
[----:B------:R-:W-:Y:S05]  /*14b0*/  @P0 BRA `(.L_x_51) ;  /* 0x0000000000140947 */ /* 0x000fea0003800000 */
.L_x_52:
[----:B------:R-:W-:-:S04]  /*14c0*/  IADD3 R8, PT, PT, R8, 0x1, RZ ;  /* 0x0000000108087810 */ /* 0x000fc80007ffe0ff */
[----:B------:R-:W-:-:S13]  /*14d0*/  ISETP.NE.AND P0, PT, R8, R25, PT ;  /* 0x000000190800720c */ /* 0x000fda0003f05270 */
[----:B------:R-:W-:Y:S05]  /*14e0*/  @P0 BRA `(.L_x_53) ;  /* 0xfffffffc00d40947 */ /* 0x000fea000383ffff */
[----:B------:R-:W-:Y:S01]  /*14f0*/  HFMA2 R8, -RZ, RZ, 0, 0 ;  /* 0x00000000ff087431 */ /* 0x000fe200000001ff */
[----:B------:R-:W-:-:S07]  /*1500*/  MOV R10, RZ ;  /* 0x000000ff000a7202 */ /* 0x000fce0000000f00 */
.L_x_51:
[----:B------:R-:W0:Y:S01]  /*1510*/  LDC.64 R20, c[0x0][0x450] ;  /* 0x00011400ff147b82 */ /* 0x000e220000000a00 */
[----:B------:R-:W1:Y:S01]  /*1520*/  LDCU UR6, c[0x0][0x434] ;  /* 0x00008680ff0677ac */ /* 0x000e620008000800 */
[----:B------:R-:W2:Y:S06]  /*1530*/  LDCU UR7, c[0x0][0x45c] ;  /* 0x00008b80ff0777ac */ /* 0x000eac0008000800 */
[----:B------:R-:W3:Y:S01]  /*1540*/  LDC.64 R22, c[0x0][0x440] ;  /* 0x00011000ff167b82 */ /* 0x000ee20000000a00 */
[----:B0-----:R-:W-:-:S06]  /*1550*/  IMAD.WIDE R6, R25, 0x4, R20 ;  /* 0x0000000419067825 */ /* 0x001fcc00078e0214 */
[----:B------:R-:W1:Y:S02]  /*1560*/  LDG.E R6, desc[UR4][R6.64] ;  /* 0x0000000406067981 */ /* 0x000e64000c1e1900 */
[----:B-1----:R-:W-:-:S04]  /*1570*/  FSETP.GTU.AND P0, PT, R6, UR6, PT ;  /* 0x0000000606007c0b */ /* 0x002fc8000bf0c000 */
[C---:B------:R-:W-:Y:S02]  /*1580*/  SEL R3, R25.reuse, R8, !P0 ;  /* 0x0000000819037207 */ /* 0x040fe40004000000 */
[----:B------:R-:W-:-:S03]  /*1590*/  SEL R4, R25, R10, !P0 ;  /* 0x0000000a19047207 */ /* 0x000fc60004000000 */
[C-C-:B--2---:R-:W-:Y:S02]  /*15a0*/  IMAD R29, R0.reuse, UR7, R3.reuse ;  /* 0x00000007001d7c24 */ /* 0x144fe4000f8e0203 */
[--C-:B------:R-:W-:Y:S02]  /*15b0*/  IMAD R27, R0, UR7, R4.reuse ;  /* 0x00000007001b7c24 */ /* 0x100fe4000f8e0204 */
[C---:B------:R-:W-:Y:S02]  /*15c0*/  IMAD R25, R17.reuse, UR7, R3 ;  /* 0x0000000711197c24 */ /* 0x040fe4000f8e0203 */
[----:B------:R-:W-:Y:S02]  /*15d0*/  IMAD R5, R17, UR7, R4 ;  /* 0x0000000711057c24 */ /* 0x000fe4000f8e0204 */
[----:B---3--:R-:W-:-:S04]  /*15e0*/  IMAD.WIDE R28, R29, 0x4, R22 ;  /* 0x000000041d1c7825 */ /* 0x008fc800078e0216 */
[--C-:B------:R-:W-:Y:S01]  /*15f0*/  IMAD.WIDE R26, R27, 0x4, R22.reuse ;  /* 0x000000041b1a7825 */ /* 0x100fe200078e0216 */
[----:B------:R0:W5:Y:S03]  /*1600*/  LDG.E R10, desc[UR4][R28.64] ;  /* 0x000000041c0a7981 */ /* 0x000166000c1e1900 */
[----:B------:R-:W-:-:S04]  /*1610*/  IMAD.WIDE R24, R25, 0x4, R22 ;  /* 0x0000000419187825 */ /* 0x000fc800078e0216 */
[----:B------:R-:W-:Y:S01]  /*1620*/  IMAD.WIDE R22, R5, 0x4, R22 ;  /* 0x0000000405167825 */ /* 0x000fe200078e0216 */
[----:B------:R0:W5:Y:S04]  /*1630*/  LDG.E R6, desc[UR4][R24.64] ;  /* 0x0000000418067981 */ /* 0x000168000c1e1900 */
[----:B------:R0:W5:Y:S04]  /*1640*/  LDG.E R5, desc[UR4][R26.64] ;  /* 0x000000041a057981 */ /* 0x000168000c1e1900 */
[----:B------:R0:W5:Y:S01]  /*1650*/  LDG.E R7, desc[UR4][R22.64] ;  /* 0x0000000416077981 */ /* 0x000162000c1e1900 */
[----:B------:R-:W-:-:S02]  /*1660*/  ISETP.EQ.AND P1, PT, R0, R17, PT ;  /* 0x000000110000720c */ /* 0x000fc40003f22270 */
[----:B------:R-:W-:Y:S01]  /*1670*/  ISETP.NE.AND P0, PT, R3, R4, PT ;  /* 0x000000040300720c */ /* 0x000fe20003f05270 */
[----:B------:R-:W-:-:S12]  /*1680*/  BSSY.RECONVERGENT B2, `(.L_x_54) ;  /* 0x0000063000027945 */ /* 0x000fd80003800200 */
[----:B0-----:R-:W-:Y:S05]  /*1690*/  @!P0 BRA P1, `(.L_x_55) ;  /* 0x0000000400848947 */ /* 0x001fea0000800000 */
[----:B------:R-:W-:-:S13]  /*16a0*/  ISETP.NE.AND P0, PT, R0, R17, PT ;  /* 0x000000110000720c */ /* 0x000fda0003f05270 */
[----:B------:R-:W-:Y:S05]  /*16b0*/  @P0 BRA `(.L_x_56) ;  /* 0x0000000000540947 */ /* 0x000fea0003800000 */
[----:B------:R-:W-:-:S04]  /*16c0*/  IMAD.WIDE R2, R3, 0x4, R20 ;  /* 0x0000000403027825 */ /* 0x000fc800078e0214 */
[----:B-----5:R-:W-:Y:S02]  /*16d0*/  IMAD.WIDE R6, R4, 0x4, R20 ;  /* 0x0000000404067825 */ /* 0x020fe400078e0214 */
[----:B------:R-:W2:Y:S04]  /*16e0*/  LDG.E R2, desc[UR4][R2.64] ;  /* 0x0000000402027981 */ /* 0x000ea8000c1e1900 */
[----:B------:R-:W3:Y:S01]  /*16f0*/  LDG.E R7, desc[UR4][R6.64] ;  /* 0x0000000406077981 */ /* 0x000ee2000c1e1900 */
[C---:B--2---:R-:W-:Y:S01]  /*1700*/  FADD R20, -R2.reuse, UR6 ;  /* 0x0000000602147e21 */ /* 0x044fe20008000100 */
[----:B---3--:R-:W-:-:S04]  /*1710*/  FADD R21, -R2, R7 ;  /* 0x0000000702157221 */ /* 0x008fc80000000100 */
        /* <DEDUP_REMOVED lines=8> */
[----:B------:R-:W-:Y:S02]  /*17a0*/  MOV R0, R21 ;  /* 0x0000001500007202 */ /* 0x000fe40000000f00 */
[----:B------:R-:W-:-:S07]  /*17b0*/  MOV R18, 0x17d0 ;  /* 0x000017d000127802 */ /* 0x000fce0000000f00 */
[----:B------:R-:W-:Y:S05]  /*17c0*/  CALL.REL.NOINC `($__internal_2_$__cuda_sm3x_div_rn_noftz_f32_slowpath) ;  /* 0x0000001c00d47944 */ /* 0x000fea0003c00000 */
.L_x_57:
[----:B------:R-:W-:-:S04]  /*17d0*/  FADD R3, -R0, 1 ;  /* 0x3f80000000037421 */ /* 0x000fc80000000100 */
[----:B------:R-:W-:-:S04]  /*17e0*/  FMUL R10, R10, R3 ;  /* 0x000000030a0a7220 */ /* 0x000fc80000400000 */
[----:B------:R-:W-:Y:S01]  /*17f0*/  FFMA R10, R5, R0, R10 ;  /* 0x00000000050a7223 */ /* 0x000fe2000000000a */
[----:B------:R-:W-:Y:S06]  /*1800*/  BRA `(.L_x_55) ;  /* 0x0000000400287947 */ /* 0x000fec0003800000 */
.L_x_56:
[----:B------:R-:W-:-:S13]  /*1810*/  ISETP.NE.AND P0, PT, R3, R4, PT ;  /* 0x000000040300720c */ /* 0x000fda0003f05270 */
[----:B------:R-:W-:Y:S05]  /*1820*/  @P0 BRA `(.L_x_58) ;  /* 0x0000000000600947 */ /* 0x000fea0003800000 */
[----:B-----5:R-:W0:Y:S02]  /*1830*/  LDC.64 R4, c[0x0][0x448] ;  /* 0x00011200ff047b82 */ /* 0x020e240000000a00 */
[----:B0-----:R-:W-:-:S04]  /*1840*/  IMAD.WIDE R2, R0, 0x4, R4 ;  /* 0x0000000400027825 */ /* 0x001fc800078e0204 */
[----:B------:R-:W-:Y:S02]  /*1850*/  IMAD.WIDE R4, R17, 0x4, R4 ;  /* 0x0000000411047825 */ /* 0x000fe400078e0204 */
[----:B------:R-:W2:Y:S04]  /*1860*/  LDG.E R2, desc[UR4][R2.64] ;  /* 0x0000000402027981 */ /* 0x000ea8000c1e1900 */
[----:B------:R-:W3:Y:S01]  /*1870*/  LDG.E R5, desc[UR4][R4.64] ;  /* 0x0000000404057981 */ /* 0x000ee2000c1e1900 */
[----:B------:R-:W-:Y:S01]  /*1880*/  BSSY.RECONVERGENT B3, `(.L_x_59) ;  /* 0x000000e000037945 */ /* 0x000fe20003800200 */
[----:B--2---:R-:W-:Y:S01]  /*1890*/  FADD R20, R19, -R2 ;  /* 0x8000000213147221 */ /* 0x004fe20000000000 */
        /* <DEDUP_REMOVED lines=12> */
.L_x_60:
[----:B------:R-:W-:Y:S05]  /*1960*/  BSYNC.RECONVERGENT B3 ;  /* 0x0000000000037941 */ /* 0x000fea0003800200 */
.L_x_59:
[----:B------:R-:W-:-:S04]  /*1970*/  FADD R3, -R0, 1 ;  /* 0x3f80000000037421 */ /* 0x000fc80000000100 */
[----:B------:R-:W-:-:S04]  /*1980*/  FMUL R3, R10, R3 ;  /* 0x000000030a037220 */ /* 0x000fc80000400000 */
[----:B------:R-:W-:Y:S01]  /*1990*/  FFMA R10, R6, R0, R3 ;  /* 0x00000000060a7223 */ /* 0x000fe20000000003 */
[----:B------:R-:W-:Y:S06]  /*19a0*/  BRA `(.L_x_55) ;  /* 0x0000000000c07947 */ /* 0x000fec0003800000 */
.L_x_58:
[----:B------:R-:W0:Y:S02]  /*19b0*/  LDC.64 R22, c[0x0][0x448] ;  /* 0x00011200ff167b82 */ /* 0x000e240000000a00 */
[----:B0-----:R-:W-:-:S04]  /*19c0*/  IMAD.WIDE R20, R0, 0x4, R22 ;  /* 0x0000000400147825 */ /* 0x001fc800078e0216 */
[----:B------:R-:W-:Y:S02]  /*19d0*/  IMAD.WIDE R22, R17, 0x4, R22 ;  /* 0x0000000411167825 */ /* 0x000fe400078e0216 */
[----:B------:R-:W2:Y:S04]  /*19e0*/  LDG.E R20, desc[UR4][R20.64] ;  /* 0x0000000414147981 */ /* 0x000ea8000c1e1900 */
[----:B------:R-:W2:Y:S01]  /*19f0*/  LDG.E R23, desc[UR4][R22.64] ;  /* 0x0000000416177981 */ /* 0x000ea2000c1e1900 */
[----:B------:R-:W-:Y:S01]  /*1a00*/  BSSY.RECONVERGENT B3, `(.L_x_61) ;  /* 0x000000f000037945 */ /* 0x000fe20003800200 */
[----:B--2---:R-:W-:Y:S01]  /*1a10*/  FADD R25, -R20, R23 ;  /* 0x0000001714197221 */ /* 0x004fe20000000100 */
[----:B------:R-:W-:-:S03]  /*1a20*/  FADD R20, R19, -R20 ;  /* 0x8000001413147221 */ /* 0x000fc60000000000 */
        /* <DEDUP_REMOVED lines=10> */
[----:B-----5:R-:W-:Y:S05]  /*1ad0*/  CALL.REL.NOINC `($__internal_2_$__cuda_sm3x_div_rn_noftz_f32_slowpath) ;  /* 0x0000001c00107944 */ /* 0x020fea0003c00000 */
[----:B------:R-:W-:-:S07]  /*1ae0*/  MOV R8, R0 ;  /* 0x0000000000087202 */ /* 0x000fce0000000f00 */
.L_x_62:
[----:B------:R-:W-:Y:S05]  /*1af0*/  BSYNC.RECONVERGENT B3 ;  /* 0x0000000000037941 */ /* 0x000fea0003800200 */
.L_x_61:
[----:B------:R-:W0:Y:S01]  /*1b00*/  LDC.64 R20, c[0x0][0x450] ;  /* 0x00011400ff147b82 */ /* 0x000e220000000a00 */
[----:B------:R-:W1:Y:S01]  /*1b10*/  LDCU UR7, c[0x0][0x434] ;  /* 0x00008680ff0777ac */ /* 0x000e620008000800 */
[----:B0-----:R-:W-:-:S04]  /*1b20*/  IMAD.WIDE R2, R3, 0x4, R20 ;  /* 0x0000000403027825 */ /* 0x001fc800078e0214 */
[----:B------:R-:W-:Y:S02]  /*1b30*/  IMAD.WIDE R22, R4, 0x4, R20 ;  /* 0x0000000404167825 */ /* 0x000fe400078e0214 */
[----:B------:R-:W1:Y:S04]  /*1b40*/  LDG.E R2, desc[UR4][R2.64] ;  /* 0x0000000402027981 */ /* 0x000e68000c1e1900 */
[----:B------:R-:W2:Y:S01]  /*1b50*/  LDG.E R23, desc[UR4][R22.64] ;  /* 0x0000000416177981 */ /* 0x000ea2000c1e1900 */
[C---:B-1----:R-:W-:Y:S01]  /*1b60*/  FADD R20, -R2.reuse, UR7 ;  /* 0x0000000702147e21 */ /* 0x042fe20008000100 */
[----:B--2---:R-:W-:-:S04]  /*1b70*/  FADD R21, -R2, R23 ;  /* 0x0000001702157221 */ /* 0x004fc80000000100 */
        /* <DEDUP_REMOVED lines=11> */
.L_x_63:
[----:B------:R-:W-:-:S04]  /*1c30*/  FADD R2, -R8, 1 ;  /* 0x3f80000008027421 */ /* 0x000fc80000000100 */
[-C--:B-----5:R-:W-:Y:S01]  /*1c40*/  FMUL R4, R5, R2.reuse ;  /* 0x0000000205047220 */ /* 0x0a0fe20000400000 */
[----:B------:R-:W-:Y:S01]  /*1c50*/  FMUL R3, R10, R2 ;  /* 0x000000020a037220 */ /* 0x000fe20000400000 */
[----:B------:R-:W-:Y:S02]  /*1c60*/  FADD R10, -R0, 1 ;  /* 0x3f800000000a7421 */ /* 0x000fe40000000100 */
[-C--:B------:R-:W-:Y:S01]  /*1c70*/  FFMA R7, R7, R8.reuse, R4 ;  /* 0x0000000807077223 */ /* 0x080fe20000000004 */
[----:B------:R-:W-:-:S03]  /*1c80*/  FFMA R3, R6, R8, R3 ;  /* 0x0000000806037223 */ /* 0x000fc60000000003 */
[----:B------:R-:W-:-:S04]  /*1c90*/  FMUL R0, R7, R0 ;  /* 0x0000000007007220 */ /* 0x000fc80000400000 */
[----:B------:R-:W-:-:S07]  /*1ca0*/  FFMA R10, R3, R10, R0 ;  /* 0x0000000a030a7223 */ /* 0x000fce0000000000 */
.L_x_55:
[----:B------:R-:W-:Y:S05]  /*1cb0*/  BSYNC.RECONVERGENT B2 ;  /* 0x0000000000027941 */ /* 0x000fea0003800200 */
.L_x_54:
[----:B------:R-:W0:Y:S01]  /*1cc0*/  LDCU UR6, c[0x0][0x434] ;  /* 0x00008680ff0677ac */ /* 0x000e220008000800 */
[----:B------:R-:W-:Y:S02]  /*1cd0*/  HFMA2 R3, -RZ, RZ, 0.82958984375, -112.625 ;  /* 0x3aa3d70aff037431 */ /* 0x000fe400000001ff */
[----:B------:R-:W-:Y:S01]  /*1ce0*/  IMAD.MOV.U32 R0, RZ, RZ, 0x44480000 ;  /* 0x44480000ff007424 */ /* 0x000fe200078e00ff */
[----:B------:R-:W-:Y:S03]  /*1cf0*/  BSSY.RECONVERGENT B2, `(.L_x_64) ;  /* 0x000000d000027945 */ /* 0x000fe60003800200 */
[----:B------:R-:W-:Y:S01]  /*1d00*/  FFMA R0, -R0, R3, 1 ;  /* 0x3f80000000007423 */ /* 0x000fe20000000103 */
[----:B0-----:R-:W-:-:S03]  /*1d10*/  FMUL R20, R9, UR6 ;  /* 0x0000000609147c20 */ /* 0x001fc60008400000 */
[----:B------:R-:W-:Y:S01]  /*1d20*/  FFMA R9, R0, R3, 0.0012499999720603227615 ;  /* 0x3aa3d70a00097423 */ /* 0x000fe20000000003 */
[----:B------:R-:W0:Y:S03]  /*1d30*/  FCHK P0, R20, 800 ;  /* 0x4448000014007902 */ /* 0x000e260000000000 */
[----:B------:R-:W-:-:S04]  /*1d40*/  FFMA R0, R20, R9, RZ ;  /* 0x0000000914007223 */ /* 0x000fc800000000ff */
[----:B------:R-:W-:-:S04]  /*1d50*/  FFMA R2, R0, -800, R20 ;  /* 0xc448000000027823 */ /* 0x000fc80000000014 */
[----:B------:R-:W-:Y:S01]  /*1d60*/  FFMA R9, R9, R2, R0 ;  /* 0x0000000209097223 */ /* 0x000fe20000000000 */
[----:B0-----:R-:W-:Y:S06]  /*1d70*/  @!P0 BRA `(.L_x_65) ;  /* 0x0000000000108947 */ /* 0x001fec0003800000 */
[----:B------:R-:W-:Y:S02]  /*1d80*/  MOV R0, 0x44480000 ;  /* 0x4448000000007802 */ /* 0x000fe40000000f00 */
[----:B------:R-:W-:-:S07]  /*1d90*/  MOV R18, 0x1db0 ;  /* 0x00001db000127802 */ /* 0x000fce0000000f00 */
[----:B-----5:R-:W-:Y:S05]  /*1da0*/  CALL.REL.NOINC `($__internal_2_$__cuda_sm3x_div_rn_noftz_f32_slowpath) ;  /* 0x00000018005c7944 */ /* 0x020fea0003c00000 */
[----:B------:R-:W-:-:S07]  /*1db0*/  MOV R9, R0 ;  /* 0x0000000000097202 */ /* 0x000fce0000000f00 */
.L_x_65:
[----:B------:R-:W-:Y:S05]  /*1dc0*/  BSYNC.RECONVERGENT B2 ;  /* 0x0000000000027941 */ /* 0x000fea0003800200 */
.L_x_64:
[----:B------:R-:W0:Y:S01]  /*1dd0*/  LDC R17, c[0x0][0x478] ;  /* 0x00011e00ff117b82 */ /* 0x000e220000000800 */
[----:B------:R-:W-:Y:S01]  /*1de0*/  HFMA2 R0, -RZ, RZ, 0, 0 ;  /* 0x00000000ff007431 */ /* 0x000fe200000001ff */
[----:B-----5:R-:W-:Y:S02]  /*1df0*/  MOV R6, RZ ;  /* 0x000000ff00067202 */ /* 0x020fe40000000f00 */
[C---:B0-----:R-:W-:Y:S02]  /*1e00*/  ISETP.GE.AND P0, PT, R17.reuse, 0x2, PT ;  /* 0x000000021100780c */ /* 0x041fe40003f06270 */
[----:B------:R-:W-:-:S11]  /*1e10*/  IADD3 R17, PT, PT, R17, -0x1, RZ ;  /* 0xffffffff11117810 */ /* 0x000fd60007ffe0ff */
[----:B------:R-:W-:Y:S05]  /*1e20*/  @!P0 BRA `(.L_x_66) ;  /* 0x0000000000508947 */ /* 0x000fea0003800000 */
[----:B------:R-:W0:Y:S01]  /*1e30*/  LDC.64 R2, c[0x0][0x468] ;  /* 0x00011a00ff027b82 */ /* 0x000e220000000a00 */
[----:B------:R-:W-:Y:S01]  /*1e40*/  BSSY.RECONVERGENT B0, `(.L_x_66) ;  /* 0x0000012000007945 */ /* 0x000fe20003800200 */
[----:B------:R-:W-:-:S07]  /*1e50*/  MOV R0, RZ ;  /* 0x000000ff00007202 */ /* 0x000fce0000000f00 */
.L_x_70:
        /* <DEDUP_REMOVED lines=10> */
.L_x_68:
[----:B------:R-:W-:Y:S05]  /*1f00*/  BSYNC.RELIABLE B1 ;  /* 0x0000000000017941 */ /* 0x000fea0003800100 */
.L_x_67:
[----:B------:R-:W-:-:S04]  /*1f10*/  IADD3 R0, PT, PT, R0, 0x1, RZ ;  /* 0x0000000100007810 */ /* 0x000fc80007ffe0ff */
[----:B------:R-:W-:-:S13]  /*1f20*/  ISETP.NE.AND P0, PT, R0, R17, PT ;  /* 0x000000110000720c */ /* 0x000fda0003f05270 */
[----:B------:R-:W-:Y:S05]  /*1f30*/  @P0 BRA `(.L_x_70) ;  /* 0xfffffffc00c80947 */ /* 0x000fea000383ffff */
[----:B------:R-:W-:Y:S01]  /*1f40*/  HFMA2 R0, -RZ, RZ, 0, 0 ;  /* 0x00000000ff007431 */ /* 0x000fe200000001ff */
[----:B------:R-:W-:-:S07]  /*1f50*/  MOV R6, RZ ;  /* 0x000000ff00067202 */ /* 0x000fce0000000f00 */
.L_x_69:
[----:B------:R-:W-:Y:S05]  /*1f60*/  BSYNC.RECONVERGENT B0 ;  /* 0x0000000000007941 */ /* 0x000fea0003800200 */
.L_x_66:
[----:B------:R-:W0:Y:S08]  /*1f70*/  LDC.64 R2, c[0x0][0x468] ;  /* 0x00011a00ff027b82 */ /* 0x000e300000000a00 */
[----:B------:R-:W1:Y:S01]  /*1f80*/  LDC R7, c[0x0][0x47c] ;  /* 0x00011f00ff077b82 */ /* 0x000e620000000800 */
[----:B0-----:R-:W-:-:S06]  /*1f90*/  IMAD.WIDE R2, R17, 0x4, R2 ;  /* 0x0000000411027825 */ /* 0x001fcc00078e0202 */
[----:B------:R-:W2:Y:S01]  /*1fa0*/  LDG.E R2, desc[UR4][R2.64] ;  /* 0x0000000402027981 */ /* 0x000ea2000c1e1900 */
[----:B------:R-:W-:Y:S02]  /*1fb0*/  MOV R8, RZ ;  /* 0x000000ff00087202 */ /* 0x000fe40000000f00 */
[C---:B-1----:R-:W-:Y:S01]  /*1fc0*/  ISETP.GE.AND P1, PT, R7.reuse, 0x2, PT ;  /* 0x000000020700780c */ /* 0x042fe20003f26270 */
[----:B------:R-:W-:Y:S01]  /*1fd0*/  VIADD R7, R7, 0xffffffff ;  /* 0xffffffff07077836 */ /* 0x000fe20000000000 */
[----:B--2---:R-:W-:-:S04]  /*1fe0*/  FSETP.GE.AND P0, PT, R19, R2, PT ;  /* 0x000000021300720b */ /* 0x004fc80003f06000 */
[C---:B------:R-:W-:Y:S02]  /*1ff0*/  SEL R0, R17.reuse, R0, P0 ;  /* 0x0000000011007207 */ /* 0x040fe40000000000 */
[----:B------:R-:W-:Y:S02]  /*2000*/  SEL R17, R17, R6, P0 ;  /* 0x0000000611117207 */ /* 0x000fe40000000000 */
[----:B------:R-:W-:-:S03]  /*2010*/  MOV R6, RZ ;  /* 0x000000ff00067202 */ /* 0x000fc60000000f00 */
[----:B------:R-:W-:Y:S05]  /*2020*/  @!P1 BRA `(.L_x_71) ;  /* 0x0000000000509947 */ /* 0x000fea0003800000 */
[----:B------:R-:W0:Y:S01]  /*2030*/  LDC.64 R2, c[0x0][0x470] ;  /* 0x00011c00ff027b82 */ /* 0x000e220000000a00 */
[----:B------:R-:W-:Y:S01]  /*2040*/  HFMA2 R8, -RZ, RZ, 0, 0 ;  /* 0x00000000ff087431 */ /* 0x000fe200000001ff */
[----:B------:R-:W-:Y:S06]  /*2050*/  BSSY.RECONVERGENT B0, `(.L_x_71) ;  /* 0x0000011000007945 */ /* 0x000fec0003800200 */
.L_x_75:
        /* <DEDUP_REMOVED lines=10> */
.L_x_73:
[----:B------:R-:W-:Y:S05]  /*2100*/  BSYNC.RELIABLE B1 ;  /* 0x0000000000017941 */ /* 0x000fea0003800100 */
.L_x_72:
[----:B------:R-:W-:-:S04]  /*2110*/  IADD3 R8, PT, PT, R8, 0x1, RZ ;  /* 0x0000000108087810 */ /* 0x000fc80007ffe0ff */
[----:B------:R-:W-:-:S13]  /*2120*/  ISETP.NE.AND P0, PT, R8, R7, PT ;  /* 0x000000070800720c */ /* 0x000fda0003f05270 */
[----:B------:R-:W-:Y:S05]  /*2130*/  @P0 BRA `(.L_x_75) ;  /* 0xfffffffc00c80947 */ /* 0x000fea000383ffff */
[----:B------:R-:W-:Y:S01]  /*2140*/  HFMA2 R6, -RZ, RZ, 0, 0 ;  /* 0x00000000ff067431 */ /* 0x000fe200000001ff */
[----:B------:R-:W-:-:S07]  /*2150*/  MOV R8, RZ ;  /* 0x000000ff00087202 */ /* 0x000fce0000000f00 */
.L_x_74:
[----:B------:R-:W-:Y:S05]  /*2160*/  BSYNC.RECONVERGENT B0 ;  /* 0x0000000000007941 */ /* 0x000fea0003800200 */
.L_x_71:
[----:B------:R-:W0:Y:S01]  /*2170*/  LDC.64 R20, c[0x0][0x470] ;  /* 0x00011c00ff147b82 */ /* 0x000e220000000a00 */
[----:B------:R-:W1:Y:S07]  /*2180*/  LDCU UR6, c[0x0][0x47c] ;  /* 0x00008f80ff0677ac */ /* 0x000e6e0008000800 */
[----:B------:R-:W2:Y:S01]  /*2190*/  LDC.64 R2, c[0x0][0x460] ;  /* 0x00011800ff027b82 */ /* 0x000ea20000000a00 */
[----:B0-----:R-:W-:-:S06]  /*21a0*/  IMAD.WIDE R4, R7, 0x4, R20 ;  /* 0x0000000407047825 */ /* 0x001fcc00078e0214 */
[----:B------:R-:W3:Y:S02]  /*21b0*/  LDG.E R4, desc[UR4][R4.64] ;  /* 0x0000000404047981 */ /* 0x000ee4000c1e1900 */
[----:B---3--:R-:W-:-:S04]  /*21c0*/  FSETP.GE.AND P0, PT, R9, R4, PT ;  /* 0x000000040900720b */ /* 0x008fc80003f06000 */
[C---:B------:R-:W-:Y:S02]  /*21d0*/  SEL R8, R7.reuse, R8, P0 ;  /* 0x0000000807087207 */ /* 0x040fe40000000000 */
[----:B------:R-:W-:-:S03]  /*21e0*/  SEL R7, R7, R6, P0 ;  /* 0x0000000607077207 */ /* 0x000fc60000000000 */
[C-C-:B-1----:R-:W-:Y:S02]  /*21f0*/  IMAD R27, R0.reuse, UR6, R8.reuse ;  /* 0x00000006001b7c24 */ /* 0x142fe4000f8e0208 */
[--C-:B------:R-:W-:Y:S02]  /*2200*/  IMAD R25, R0, UR6, R7.reuse ;  /* 0x0000000600197c24 */ /* 0x100fe4000f8e0207 */
[C---:B------:R-:W-:Y:S02]  /*2210*/  IMAD R23, R17.reuse, UR6, R8 ;  /* 0x0000000611177c24 */ /* 0x040fe4000f8e0208 */
[----:B------:R-:W-:Y:S02]  /*2220*/  IMAD R29, R17, UR6, R7 ;  /* 0x00000006111d7c24 */ /* 0x000fe4000f8e0207 */
[----:B--2---:R-:W-:-:S04]  /*2230*/  IMAD.WIDE R26, R27, 0x4, R2 ;  /* 0x000000041b1a7825 */ /* 0x004fc800078e0202 */
[--C-:B------:R-:W-:Y:S01]  /*2240*/  IMAD.WIDE R24, R25, 0x4, R2.reuse ;  /* 0x0000000419187825 */ /* 0x100fe200078e0202 */
[----:B------:R0:W5:Y:S03]  /*2250*/  LDG.E R6, desc[UR4][R26.64] ;  /* 0x000000041a067981 */ /* 0x000166000c1e1900 */
[--C-:B------:R-:W-:Y:S01]  /*2260*/  IMAD.WIDE R22, R23, 0x4, R2.reuse ;  /* 0x0000000417167825 */ /* 0x100fe200078e0202 */
[----:B------:R0:W5:Y:S03]  /*2270*/  LDG.E R5, desc[UR4][R24.64] ;  /* 0x0000000418057981 */ /* 0x000166000c1e1900 */
[----:B------:R-:W-:Y:S01]  /*2280*/  IMAD.WIDE R2, R29, 0x4, R2 ;  /* 0x000000041d027825 */ /* 0x000fe200078e0202 */
[----:B------:R0:W5:Y:S05]  /*2290*/  LDG.E R4, desc[UR4][R22.64] ;  /* 0x0000000416047981 */ /* 0x00016a000c1e1900 */
[----:B------:R0:W5:Y:S01]  /*22a0*/  LDG.E R3, desc[UR4][R2.64] ;  /* 0x0000000402037981 */ /* 0x000162000c1e1900 */
[----:B------:R-:W-:-:S02]  /*22b0*/  ISETP.EQ.AND P1, PT, R0, R17, PT ;  /* 0x000000110000720c */ /* 0x000fc40003f22270 */
[----:B------:R-:W-:Y:S01]  /*22c0*/  ISETP.NE.AND P0, PT, R8, R7, PT ;  /* 0x000000070800720c */ /* 0x000fe20003f05270 */
[----:B------:R-:W-:-:S12]  /*22d0*/  BSSY.RECONVERGENT B2, `(.L_x_76) ;  /* 0x0000066000027945 */ /* 0x000fd80003800200 */
[----:B0-----:R-:W-:Y:S05]  /*22e0*/  @!P0 BRA P1, `(.L_x_77) ;  /* 0x0000000400908947 */ /* 0x001fea0000800000 */
[----:B------:R-:W-:-:S13]  /*22f0*/  ISETP.NE.AND P0, PT, R0, R17, PT ;  /* 0x000000110000720c */ /* 0x000fda0003f05270 */
[----:B------:R-:W-:Y:S05]  /*2300*/  @P0 BRA `(.L_x_78) ;  /* 0x00000000005c0947 */ /* 0x000fea0003800000 */
[----:B-----5:R-:W-:-:S04]  /*2310*/  IMAD.WIDE R2, R8, 0x4, R20 ;  /* 0x0000000408027825 */ /* 0x020fc800078e0214 */
[----:B------:R-:W-:Y:S02]  /*2320*/  IMAD.WIDE R18, R7, 0x4, R20 ;  /* 0x0000000407127825 */ /* 0x000fe400078e0214 */
[----:B------:R-:W2:Y:S04]  /*2330*/  LDG.E R2, desc[UR4][R2.64] ;  /* 0x0000000402027981 */ /* 0x000ea8000c1e1900 */
[----:B------:R-:W3:Y:S01]  /*2340*/  LDG.E R19, desc[UR4][R18.64] ;  /* 0x0000000412137981 */ /* 0x000ee2000c1e1900 */
[----:B------:R-:W-:Y:S01]  /*2350*/  BSSY.RECONVERGENT B3, `(.L_x_79) ;  /* 0x000000e000037945 */ /* 0x000fe20003800200 */
[C---:B--2---:R-:W-:Y:S01]  /*2360*/  FADD R20, -R2.reuse, R9 ;  /* 0x0000000902147221 */ /* 0x044fe20000000100 */
        /* <DEDUP_REMOVED lines=12> */
.L_x_80:
[----:B------:R-:W-:Y:S05]  /*2430*/  BSYNC.RECONVERGENT B3 ;  /* 0x0000000000037941 */ /* 0x000fea0003800200 */
.L_x_79:
[----:B------:R-:W-:-:S04]  /*2440*/  FADD R3, -R0, 1 ;  /* 0x3f80000000037421 */ /* 0x000fc80000000100 */
[----:B------:R-:W-:-:S04]  /*2450*/  FMUL R6, R6, R3 ;  /* 0x0000000306067220 */ /* 0x000fc80000400000 */
[----:B------:R-:W-:Y:S01]  /*2460*/  FFMA R6, R5, R0, R6 ;  /* 0x0000000005067223 */ /* 0x000fe20000000006 */
[----:B------:R-:W-:Y:S06]  /*2470*/  BRA `(.L_x_77) ;  /* 0x00000004002c7947 */ /* 0x000fec0003800000 */
.L_x_78:
[----:B------:R-:W-:-:S13]  /*2480*/  ISETP.NE.AND P0, PT, R8, R7, PT ;  /* 0x000000070800720c */ /* 0x000fda0003f05270 */
[----:B------:R-:W-:Y:S05]  /*2490*/  @P0 BRA `(.L_x_81) ;  /* 0x0000000000600947 */ /* 0x000fea0003800000 */
[----:B------:R-:W0:Y:S02]  /*24a0*/  LDC.64 R8, c[0x0][0x468] ;  /* 0x00011a00ff087b82 */ /* 0x000e240000000a00 */
[----:B0----5:R-:W-:-:S04]  /*24b0*/  IMAD.WIDE R2, R0, 0x4, R8 ;  /* 0x0000000400027825 */ /* 0x021fc800078e0208 */
        /* <DEDUP_REMOVED lines=17> */
.L_x_83:
[----:B------:R-:W-:Y:S05]  /*25d0*/  BSYNC.RECONVERGENT B3 ;  /* 0x0000000000037941 */ /* 0x000fea0003800200 */
.L_x_82:
[----:B------:R-:W-:-:S04]  /*25e0*/  FADD R3, -R0, 1 ;  /* 0x3f80000000037421 */ /* 0x000fc80000000100 */
[----:B------:R-:W-:-:S04]  /*25f0*/  FMUL R3, R6, R3 ;  /* 0x0000000306037220 */ /* 0x000fc80000400000 */
[----:B------:R-:W-:Y:S01]  /*2600*/  FFMA R6, R4, R0, R3 ;  /* 0x0000000004067223 */ /* 0x000fe20000000003 */
[----:B------:R-:W-:Y:S06]  /*2610*/  BRA `(.L_x_77) ;  /* 0x0000000000c47947 */ /* 0x000fec0003800000 */
.L_x_81:
        /* <DEDUP_REMOVED lines=20> */
.L_x_85:
[----:B------:R-:W-:Y:S05]  /*2760*/  BSYNC.RECONVERGENT B3 ;  /* 0x0000000000037941 */ /* 0x000fea0003800200 */
.L_x_84:
[----:B------:R-:W0:Y:S02]  /*2770*/  LDC.64 R20, c[0x0][0x470] ;  /* 0x00011c00ff147b82 */ /* 0x000e240000000a00 */
[----:B0-----:R-:W-:-:S04]  /*2780*/  IMAD.WIDE R22, R8, 0x4, R20 ;  /* 0x0000000408167825 */ /* 0x001fc800078e0214 */
        /* <DEDUP_REMOVED lines=17> */
.L_x_87:
[----:B------:R-:W-:Y:S05]  /*28a0*/  BSYNC.RECONVERGENT B3 ;  /* 0x0000000000037941 */ /* 0x000fea0003800200 */
.L_x_86:
        /* <DEDUP_REMOVED lines=8> */
.L_x_77:
[----:B------:R-:W-:Y:S05]  /*2930*/  BSYNC.RECONVERGENT B2 ;  /* 0x0000000000027941 */ /* 0x000fea0003800200 */
.L_x_76:
[----:B------:R-:W0:Y:S01]  /*2940*/  LDC R17, c[0x0][0x4a0] ;  /* 0x00012800ff117b82 */ /* 0x000e220000000800 */
[----:B------:R-:W-:Y:S01]  /*2950*/  HFMA2 R0, -RZ, RZ, 0, 0 ;  /* 0x00000000ff007431 */ /* 0x000fe200000001ff */
[----:B------:R-:W-:Y:S02]  /*2960*/  MOV R8, RZ ;  /* 0x000000ff00087202 */ /* 0x000fe40000000f00 */
[C---:B0-----:R-:W-:Y:S02]  /*2970*/  ISETP.GE.AND P0, PT, R17.reuse, 0x2, PT ;  /* 0x000000021100780c */ /* 0x041fe40003f06270 */
[----:B------:R-:W-:-:S11]  /*2980*/  IADD3 R17, PT, PT, R17, -0x1, RZ ;  /* 0xffffffff11117810 */ /* 0x000fd60007ffe0ff */
[----:B------:R-:W-:Y:S05]  /*2990*/  @!P0 BRA `(.L_x_88) ;  /* 0x0000000000508947 */ /* 0x000fea0003800000 */
[----:B-----5:R-:W0:Y:S01]  /*29a0*/  LDC.64 R2, c[0x0][0x488] ;  /* 0x00012200ff027b82 */ /* 0x020e220000000a00 */
[----:B------:R-:W-:Y:S01]  /*29b0*/  BSSY.RECONVERGENT B0, `(.L_x_88) ;  /* 0x0000012000007945 */ /* 0x000fe20003800200 */
[----:B------:R-:W-:-:S07]  /*29c0*/  IMAD.MOV.U32 R0, RZ, RZ, RZ ;  /* 0x000000ffff007224 */ /* 0x000fce00078e00ff */
.L_x_92:
        /* <DEDUP_REMOVED lines=10> */
.L_x_90:
[----:B------:R-:W-:Y:S05]  /*2a70*/  BSYNC.RELIABLE B1 ;  /* 0x0000000000017941 */ /* 0x000fea0003800100 */
.L_x_89:
[----:B------:R-:W-:-:S04]  /*2a80*/  IADD3 R0, PT, PT, R0, 0x1, RZ ;  /* 0x0000000100007810 */ /* 0x000fc80007ffe0ff */
[----:B------:R-:W-:-:S13]  /*2a90*/  ISETP.NE.AND P0, PT, R0, R17, PT ;  /* 0x000000110000720c */ /* 0x000fda0003f05270 */
[----:B------:R-:W-:Y:S05]  /*2aa0*/  @P0 BRA `(.L_x_92) ;  /* 0xfffffffc00c80947 */ /* 0x000fea000383ffff */
[----:B------:R-:W-:Y:S01]  /*2ab0*/  HFMA2 R0, -RZ, RZ, 0, 0 ;  /* 0x00000000ff007431 */ /* 0x000fe200000001ff */
[----:B------:R-:W-:-:S07]  /*2ac0*/  MOV R8, RZ ;  /* 0x000000ff00087202 */ /* 0x000fce0000000f00 */
.L_x_91:
[----:B------:R-:W-:Y:S05]  /*2ad0*/  BSYNC.RECONVERGENT B0 ;  /* 0x0000000000007941 */ /* 0x000fea0003800200 */
.L_x_88:
[----:B-----5:R-:W0:Y:S08]  /*2ae0*/  LDC.64 R2, c[0x0][0x488] ;  /* 0x00012200ff027b82 */ /* 0x020e300000000a00 */
[----:B------:R-:W1:Y:S01]  /*2af0*/  LDC R7, c[0x0][0x4a4] ;  /* 0x00012900ff077b82 */ /* 0x000e620000000800 */
[----:B0-----:R-:W-:-:S06]  /*2b00*/  IMAD.WIDE R2, R17, 0x4, R2 ;  /* 0x0000000411027825 */ /* 0x001fcc00078e0202 */
[----:B------:R-:W2:Y:S01]  /*2b10*/  LDG.E R3, desc[UR4][R2.64] ;  /* 0x0000000402037981 */ /* 0x000ea2000c1e1900 */
[----:B------:R-:W-:Y:S02]  /*2b20*/  MOV R20, RZ ;  /* 0x000000ff00147202 */ /* 0x000fe40000000f00 */
[C---:B-1----:R-:W-:Y:S02]  /*2b30*/  ISETP.GE.AND P1, PT, R7.reuse, 0x2, PT ;  /* 0x000000020700780c */ /* 0x042fe40003f26270 */
[----:B------:R-:W-:Y:S02]  /*2b40*/  IADD3 R7, PT, PT, R7, -0x1, RZ ;  /* 0xffffffff07077810 */ /* 0x000fe40007ffe0ff */
[----:B--2---:R-:W-:-:S04]  /*2b50*/  FSETP.GE.AND P0, PT, R12, R3, PT ;  /* 0x000000030c00720b */ /* 0x004fc80003f06000 */
[C---:B------:R-:W-:Y:S02]  /*2b60*/  SEL R0, R17.reuse, R0, P0 ;  /* 0x0000000011007207 */ /* 0x040fe40000000000 */
[----:B------:R-:W-:Y:S02]  /*2b70*/  SEL R17, R17, R8, P0 ;  /* 0x0000000811117207 */ /* 0x000fe40000000000 */
[----:B------:R-:W-:Y:S01]  /*2b80*/  MOV R8, RZ ;  /* 0x000000ff00087202 */ /* 0x000fe20000000f00 */
[----:B------:R-:W-:Y:S06]  /*2b90*/  @!P1 BRA `(.L_x_93) ;  /* 0x0000000000509947 */ /* 0x000fec0003800000 */
[----:B------:R-:W0:Y:S01]  /*2ba0*/  LDC.64 R2, c[0x0][0x490] ;  /* 0x00012400ff027b82 */ /* 0x000e220000000a00 */
[----:B------:R-:W-:Y:S01]  /*2bb0*/  HFMA2 R8, -RZ, RZ, 0, 0 ;  /* 0x00000000ff087431 */ /* 0x000fe200000001ff */
[----:B------:R-:W-:Y:S06]  /*2bc0*/  BSSY.RECONVERGENT B0, `(.L_x_93) ;  /* 0x0000011000007945 */ /* 0x000fec0003800200 */
.L_x_97:
        /* <DEDUP_REMOVED lines=10> */
.L_x_95:
[----:B------:R-:W-:Y:S05]  /*2c70*/  BSYNC.RELIABLE B1 ;  /* 0x0000000000017941 */ /* 0x000fea0003800100 */
.L_x_94:
[----:B------:R-:W-:-:S04]  /*2c80*/  IADD3 R8, PT, PT, R8, 0x1, RZ ;  /* 0x0000000108087810 */ /* 0x000fc80007ffe0ff */
[----:B------:R-:W-:-:S13]  /*2c90*/  ISETP.NE.AND P0, PT, R8, R7, PT ;  /* 0x000000070800720c */ /* 0x000fda0003f05270 */
[----:B------:R-:W-:Y:S05]  /*2ca0*/  @P0 BRA `(.L_x_97) ;  /* 0xfffffffc00c80947 */ /* 0x000fea000383ffff */
[----:B------:R-:W-:Y:S01]  /*2cb0*/  HFMA2 R20, -RZ, RZ, 0, 0 ;  /* 0x00000000ff147431 */ /* 0x000fe200000001ff */
[----:B------:R-:W-:-:S07]  /*2cc0*/  MOV R8, RZ ;  /* 0x000000ff00087202 */ /* 0x000fce0000000f00 */
.L_x_96:
[----:B------:R-:W-:Y:S05]  /*2cd0*/  BSYNC.RECONVERGENT B0 ;  /* 0x0000000000007941 */ /* 0x000fea0003800200 */
.L_x_93:
        /* <DEDUP_REMOVED lines=13> */
[----:B------:R-:W-:-:S04]  /*2db0*/  IMAD.WIDE R22, R23, 0x4, R2 ;  /* 0x0000000417167825 */ /* 0x000fc800078e0202 */
[--C-:B------:R-:W-:Y:S01]  /*2dc0*/  IMAD.WIDE R20, R21, 0x4, R2.reuse ;  /* 0x0000000415147825 */ /* 0x100fe200078e0202 */
[----:B------:R0:W5:Y:S03]  /*2dd0*/  LDG.E R5, desc[UR4][R22.64] ;  /* 0x0000000416057981 */ /* 0x000166000c1e1900 */
        /* <DEDUP_REMOVED lines=28> */
.L_x_102:
[----:B------:R-:W-:Y:S05]  /*2fa0*/  BSYNC.RECONVERGENT B3 ;  /* 0x0000000000037941 */ /* 0x000fea0003800200 */
.L_x_101:
[----:B------:R-:W-:-:S04]  /*2fb0*/  FADD R2, -R0, 1 ;  /* 0x3f80000000027421 */ /* 0x000fc80000000100 */
[----:B------:R-:W-:-:S04]  /*2fc0*/  FMUL R2, R9, R2 ;  /* 0x0000000209027220 */ /* 0x000fc80000400000 */
[----:B------:R-:W-:Y:S01]  /*2fd0*/  FFMA R9, R5, R0, R2 ;  /* 0x0000000005097223 */ /* 0x000fe20000000002 */
[----:B------:R-:W-:Y:S06]  /*2fe0*/  BRA `(.L_x_99) ;  /* 0x00000004002c7947 */ /* 0x000fec0003800000 */
.L_x_100:
        /* <DEDUP_REMOVED lines=20> */
[----:B------:R-:W-:Y:S05]  /*3130*/  CALL.REL.NOINC `($__internal_2_$__cuda_sm3x_div_rn_noftz_f32_slowpath) ;  /* 0x0000000400787944 */ /* 0x000fea0003c00000 */
.L_x_105:
[----:B------:R-:W-:Y:S05]  /*3140*/  BSYNC.RECONVERGENT B3 ;  /* 0x0000000000037941 */ /* 0x000fea0003800200 */
.L_x_104:
[----:B------:R-:W-:-:S04]  /*3150*/  FADD R2, -R0, 1 ;  /* 0x3f80000000027421 */ /* 0x000fc80000000100 */
[----:B------:R-:W-:-:S04]  /*3160*/  FMUL R9, R9, R2 ;  /* 0x0000000209097220 */ /* 0x000fc80000400000 */
[----:B------:R-:W-:Y:S01]  /*3170*/  FFMA R9, R4, R0, R9 ;  /* 0x0000000004097223 */ /* 0x000fe20000000009 */
[----:B------:R-:W-:Y:S06]  /*3180*/  BRA `(.L_x_99) ;  /* 0x0000000000c47947 */ /* 0x000fec0003800000 */
.L_x_103:
        /* <DEDUP_REMOVED lines=20> */
.L_x_107:
[----:B------:R-:W-:Y:S05]  /*32d0*/  BSYNC.RECONVERGENT B3 ;  /* 0x0000000000037941 */ /* 0x000fea0003800200 */
.L_x_106:
[----:B------:R-:W0:Y:S02]  /*32e0*/  LDC.64 R18, c[0x0][0x490] ;  /* 0x00012400ff127b82 */ /* 0x000e240000000a00 */
        /* <DEDUP_REMOVED lines=18> */
.L_x_109:
[----:B------:R-:W-:Y:S05]  /*3410*/  BSYNC.RECONVERGENT B3 ;  /* 0x0000000000037941 */ /* 0x000fea0003800200 */
.L_x_108:
        /* <DEDUP_REMOVED lines=8> */
.L_x_99:
[----:B------:R-:W-:Y:S05]  /*34a0*/  BSYNC.RECONVERGENT B2 ;  /* 0x0000000000027941 */ /* 0x000fea0003800200 */
.L_x_98:
[----:B------:R-:W0:Y:S01]  /*34b0*/  LDCU.64 UR8, c[0x0][0x390] ;  /* 0x00007200ff0877ac */ /* 0x000e220008000a00 */
[----:B-----5:R-:W-:Y:S01]  /*34c0*/  FMUL R3, R10, 0.0099999997764825820923 ;  /* 0x3c23d70a0a037820 */ /* 0x020fe20000400000 */
[----:B------:R-:W-:Y:S01]  /*34d0*/  FMUL R13, R13, R13 ;  /* 0x0000000d0d0d7220 */ /* 0x000fe20000400000 */
[----:B------:R-:W1:Y:S02]  /*34e0*/  LDCU UR6, c[0x0][0x438] ;  /* 0x00008700ff0677ac */ /* 0x000e640008000800 */
[----:B------:R-:W-:-:S04]  /*34f0*/  FMUL R6, R3, R6 ;  /* 0x0000000603067220 */ /* 0x000fc80000400000 */
[----:B------:R-:W-:-:S04]  /*3500*/  FMUL R6, R6, R9 ;  /* 0x0000000906067220 */ /* 0x000fc80000400000 */
[----:B------:R-:W-:Y:S01]  /*3510*/  FMUL R6, R13, R6 ;  /* 0x000000060d067220 */ /* 0x000fe20000400000 */
[----:B0-----:R-:W-:-:S04]  /*3520*/  ISETP.NE.U32.AND P0, PT, RZ, UR8, PT ;  /* 0x00000008ff007c0c */ /* 0x001fc8000bf05070 */
[----:B------:R-:W-:Y:S01]  /*3530*/  ISETP.NE.AND.EX P0, PT, RZ, UR9, PT, P0 ;  /* 0x00000009ff007c0c */ /* 0x000fe2000bf05300 */
[----:B-1----:R-:W-:-:S05]  /*3540*/  FMUL R3, R6, UR6 ;  /* 0x0000000606037c20 */ /* 0x002fca0008400000 */
[----:B------:R0:W-:Y:S07]  /*3550*/  STG.E desc[UR4][R14.64], R3 ;  /* 0x000000030e007986 */ /* 0x0001ee000c101904 */
[----:B------:R-:W-:Y:S05]  /*3560*/  @!P0 EXIT ;  /* 0x000000000000894d */ /* 0x000fea0003800000 */
[----:B------:R-:W-:Y:S01]  /*3570*/  IADD3 R2, P0, PT, R16, UR8, RZ ;  /* 0x0000000810027c10 */ /* 0x000fe2000ff1e0ff */
[----:B------:R-:W-:-:S03]  /*3580*/  HFMA2 R0, -RZ, RZ, 0, 5.9604644775390625e-08 ;  /* 0x00000001ff007431 */ /* 0x000fc600000001ff */
[----:B0-----:R-:W-:-:S05]  /*3590*/  LEA.HI.X.SX32 R3, R16, UR9, 0x1, P0 ;  /* 0x0000000910037c11 */ /* 0x001fca00080f0eff */
[----:B------:R-:W-:Y:S01]  /*35a0*/  STG.E.U8 desc[UR4][R2.64], R0 ;  /* 0x0000000002007986 */ /* 0x000fe2000c101104 */
[----:B------:R-:W-:Y:S05]  /*35b0*/  EXIT ;  /* 0x000000000000794d */ /* 0x000fea0003800000 */
        .weak           $__internal_1_$__cuda_sm20_sqrt_rn_f32_slowpath
        .type           $__internal_1_$__cuda_sm20_sqrt_rn_f32_slowpath,@function
        .size           $__internal_1_$__cuda_sm20_sqrt_rn_f32_slowpath,($__internal_2_$__cuda_sm3x_div_rn_noftz_f32_slowpath - $__internal_1_$__cuda_sm20_sqrt_rn_f32_slowpath)
$__internal_1_$__cuda_sm20_sqrt_rn_f32_slowpath:
[----:B------:R-:W-:-:S13]  /*35c0*/  LOP3.LUT P0, RZ, R0, 0x7fffffff, RZ, 0xc0, !PT ;  /* 0x7fffffff00ff7812 */ /* 0x000fda000780c0ff */
[----:B------:R-:W-:Y:S01]  /*35d0*/  @!P0 MOV R5, R0 ;  /* 0x0000000000058202 */ /* 0x000fe20000000f00 */
[----:B------:R-:W-:Y:S06]  /*35e0*/  @!P0 BRA `(.L_x_110) ;  /* 0x0000000000408947 */ /* 0x000fec0003800000 */
[----:B------:R-:W-:-:S13]  /*35f0*/  FSETP.GEU.FTZ.AND P0, PT, R0, RZ, PT ;  /* 0x000000ff0000720b */ /* 0x000fda0003f1e000 */
[----:B------:R-:W-:Y:S01]  /*3600*/  @!P0 MOV R5, 0x7fffffff ;  /* 0x7fffffff00058802 */ /* 0x000fe20000000f00 */
[----:B------:R-:W-:Y:S06]  /*3610*/  @!P0 BRA `(.L_x_110) ;  /* 0x0000000000348947 */ /* 0x000fec0003800000 */
[----:B------:R-:W-:-:S13]  /*3620*/  FSETP.GTU.FTZ.AND P0, PT, |R0|, +INF , PT ;  /* 0x7f8000000000780b */ /* 0x000fda0003f1c200 */
[----:B------:R-:W-:Y:S01]  /*3630*/  @P0 FADD.FTZ R5, R0, 1 ;  /* 0x3f80000000050421 */ /* 0x000fe20000010000 */
[----:B------:R-:W-:Y:S06]  /*3640*/  @P0 BRA `(.L_x_110) ;  /* 0x0000000000280947 */ /* 0x000fec0003800000 */
[----:B------:R-:W-:-:S13]  /*3650*/  FSETP.NEU.FTZ.AND P0, PT, |R0|, +INF , PT ;  /* 0x7f8000000000780b */ /* 0x000fda0003f1d200 */
[----:B------:R-:W-:-:S04]  /*3660*/  @P0 FFMA R6, R0, 1.84467440737095516160e+19, RZ ;  /* 0x5f80000000060823 */ /* 0x000fc800000000ff */
[----:B------:R-:W0:Y:S02]  /*3670*/  @P0 MUFU.RSQ R5, R6 ;  /* 0x0000000600050308 */ /* 0x000e240000001400 */
[----:B0-----:R-:W-:Y:S01]  /*3680*/  @P0 FMUL.FTZ R7, R6, R5 ;  /* 0x0000000506070220 */ /* 0x001fe20000410000 */
[----:B------:R-:W-:Y:S01]  /*3690*/  @P0 FMUL.FTZ R10, R5, 0.5 ;  /* 0x3f000000050a0820 */ /* 0x000fe20000410000 */
[----:B------:R-:W-:Y:S02]  /*36a0*/  @!P0 MOV R5, R0 ;  /* 0x0000000000058202 */ /* 0x000fe40000000f00 */
[----:B------:R-:W-:-:S04]  /*36b0*/  @P0 FADD.FTZ R8, -R7, -RZ ;  /* 0x800000ff07080221 */ /* 0x000fc80000010100 */
[----:B------:R-:W-:-:S04]  /*36c0*/  @P0 FFMA R8, R7, R8, R6 ;  /* 0x0000000807080223 */ /* 0x000fc80000000006 */
[----:B------:R-:W-:-:S04]  /*36d0*/  @P0 FFMA R8, R8, R10, R7 ;  /* 0x0000000a08080223 */ /* 0x000fc80000000007 */
[----:B------:R-:W-:-:S07]  /*36e0*/  @P0 FMUL.FTZ R5, R8, 2.3283064365386962891e-10 ;  /* 0x2f80000008050820 */ /* 0x000fce0000410000 */
.L_x_110:
[----:B------:R-:W-:Y:S01]  /*36f0*/  HFMA2 R7, -RZ, RZ, 0, 0 ;  /* 0x00000000ff077431 */ /* 0x000fe200000001ff */
[----:B------:R-:W-:-:S04]  /*3700*/  MOV R6, R11 ;  /* 0x0000000b00067202 */ /* 0x000fc80000000f00 */
[----:B------:R-:W-:Y:S05]  /*3710*/  RET.REL.NODEC R6 `(_Z34recalculateDoseWithThresholdKernelPKsPfPhiiifffffffffffffffiiiiiifffffffffffffffffPKfS4_S4_iiS4_S4_S4_iiS4_S4_S4_S4_iiiS4_ifffi) ;  /* 0xffffffc806387950 */ /* 0x000fea0003c3ffff */
        .weak           $__internal_2_$__cuda_sm3x_div_rn_noftz_f32_slowpath
        .type           $__internal_2_$__cuda_sm3x_div_rn_noftz_f32_slowpath,@function
        .size           $__internal_2_$__cuda_sm3x_div_rn_noftz_f32_slowpath,(.L_x_231 - $__internal_2_$__cuda_sm3x_div_rn_noftz_f32_slowpath)
$__internal_2_$__cuda_sm3x_div_rn_noftz_f32_slowpath:
[----:B------:R-:W-:Y:S01]  /*3720*/  SHF.R.U32.HI R2, RZ, 0x17, R0 ;  /* 0x00000017ff027819 */ /* 0x000fe20000011600 */
[----:B------:R-:W-:Y:S01]  /*3730*/  BSSY.RECONVERGENT B0, `(.L_x_111) ;  /* 0x0000063000007945 */ /* 0x000fe20003800200 */
[----:B------:R-:W-:Y:S02]  /*3740*/  SHF.R.U32.HI R23, RZ, 0x17, R20 ;  /* 0x00000017ff177819 */ /* 0x000fe40000011614 */
[----:B------:R-:W-:Y:S02]  /*3750*/  LOP3.LUT R2, R2, 0xff, RZ, 0xc0, !PT ;  /* 0x000000ff02027812 */ /* 0x000fe400078ec0ff */
[----:B------:R-:W-:Y:S02]  /*3760*/  LOP3.LUT R23, R23, 0xff, RZ, 0xc0, !PT ;  /* 0x000000ff17177812 */ /* 0x000fe400078ec0ff */
[----:B------:R-:W-:Y:S02]  /*3770*/  IADD3 R21, PT, PT, R2, -0x1, RZ ;  /* 0xffffffff02157810 */ /* 0x000fe40007ffe0ff */
[----:B------:R-:W-:-:S02]  /*3780*/  IADD3 R17, PT, PT, R23, -0x1, RZ ;  /* 0xffffffff17117810 */ /* 0x000fc40007ffe0ff */
        /* <DEDUP_REMOVED lines=10> */
[----:B------:R-:W-:Y:S02]  /*3830*/  FSETP.NEU.FTZ.AND P1, PT, |R20|, +INF , PT ;  /* 0x7f8000001400780b */ /* 0x000fe40003f3d200 */
        /* <DEDUP_REMOVED lines=9> */
[----:B------:R-:W-:Y:S02]  /*38d0*/  IADD3 R17, PT, PT, R23, -0x1, RZ ;  /* 0xffffffff17117810 */ /* 0x000fe40007ffe0ff */
[----:B------:R-:W-:Y:S02]  /*38e0*/  ISETP.GE.AND P1, PT, R21, RZ, PT ;  /* 0x000000ff1500720c */ /* 0x000fe40003f26270 */
[----:B------:R-:W-:-:S11]  /*38f0*/  ISETP.GE.AND P0, PT, R17, RZ, PT ;  /* 0x000000ff1100720c */ /* 0x000fd60003f06270 */
[----:B------:R-:W-:Y:S02]  /*3900*/  @!P1 FFMA R0, R0, 1.84467440737095516160e+19, RZ ;  /* 0x5f80000000009823 */ /* 0x000fe400000000ff */
[----:B------:R-:W-:Y:S01]  /*3910*/  @P0 IMAD.MOV.U32 R17, RZ, RZ, RZ ;  /* 0x000000ffff110224 */ /* 0x000fe200078e00ff */
[----:B------:R-:W-:Y:S01]  /*3920*/  @!P0 MOV R17, 0xffffffc0 ;  /* 0xffffffc000118802 */ /* 0x000fe20000000f00 */
[----:B------:R-:W-:-:S03]  /*3930*/  @!P0 FFMA R20, R20, 1.84467440737095516160e+19, RZ ;  /* 0x5f80000014148823 */ /* 0x000fc600000000ff */
[----:B------:R-:W-:-:S07]  /*3940*/  @!P1 IADD3 R17, PT, PT, R17, 0x40, RZ ;  /* 0x0000004011119810 */ /* 0x000fce0007ffe0ff */
.L_x_112:
[----:B------:R-:W-:Y:S01]  /*3950*/  LEA R21, R2, 0xc0800000, 0x17 ;  /* 0xc080000002157811 */ /* 0x000fe200078eb8ff */
[----:B------:R-:W-:Y:S01]  /*3960*/  BSSY.RECONVERGENT B1, `(.L_x_117) ;  /* 0x0000036000017945 */ /* 0x000fe20003800200 */
[----:B------:R-:W-:Y:S02]  /*3970*/  IADD3 R23, PT, PT, R23, -0x7f, RZ ;  /* 0xffffff8117177810 */ /* 0x000fe40007ffe0ff */
[----:B------:R-:W-:-:S03]  /*3980*/  IADD3 R24, PT, PT, -R21, R0, RZ ;  /* 0x0000000015187210 */ /* 0x000fc60007ffe1ff */
[----:B------:R-:W-:Y:S01]  /*3990*/  IMAD R0, R23, -0x800000, R20 ;  /* 0xff80000017007824 */ /* 0x000fe200078e0214 */
[----:B------:R-:W0:Y:S01]  /*39a0*/  MUFU.RCP R22, R24 ;  /* 0x0000001800167308 */ /* 0x000e220000001000 */
[----:B------:R-:W-:-:S04]  /*39b0*/  FADD.FTZ R21, -R24, -RZ ;  /* 0x800000ff18157221 */ /* 0x000fc80000010100 */
[----:B0-----:R-:W-:-:S04]  /*39c0*/  FFMA R25, R22, R21, 1 ;  /* 0x3f80000016197423 */ /* 0x001fc80000000015 */
[----:B------:R-:W-:-:S04]  /*39d0*/  FFMA R25, R22, R25, R22 ;  /* 0x0000001916197223 */ /* 0x000fc80000000016 */
[----:B------:R-:W-:-:S04]  /*39e0*/  FFMA R20, R0, R25, RZ ;  /* 0x0000001900147223 */ /* 0x000fc800000000ff */
[----:B------:R-:W-:-:S04]  /*39f0*/  FFMA R22, R21, R20, R0 ;  /* 0x0000001415167223 */ /* 0x000fc80000000000 */
[----:B------:R-:W-:Y:S01]  /*3a00*/  FFMA R22, R25, R22, R20 ;  /* 0x0000001619167223 */ /* 0x000fe20000000014 */
[----:B------:R-:W-:-:S03]  /*3a10*/  IADD3 R20, PT, PT, R23, 0x7f, -R2 ;  /* 0x0000007f17147810 */ /* 0x000fc60007ffe802 */
[----:B------:R-:W-:Y:S01]  /*3a20*/  FFMA R21, R21, R22, R0 ;  /* 0x0000001615157223 */ /* 0x000fe20000000000 */
[----:B------:R-:W-:-:S03]  /*3a30*/  IADD3 R17, PT, PT, R20, R17, RZ ;  /* 0x0000001114117210 */ /* 0x000fc60007ffe0ff */
[----:B------:R-:W-:-:S05]  /*3a40*/  FFMA R0, R25, R21, R22 ;  /* 0x0000001519007223 */ /* 0x000fca0000000016 */
[----:B------:R-:W-:-:S04]  /*3a50*/  SHF.R.U32.HI R2, RZ, 0x17, R0 ;  /* 0x00000017ff027819 */ /* 0x000fc80000011600 */
[----:B------:R-:W-:-:S04]  /*3a60*/  LOP3.LUT R2, R2, 0xff, RZ, 0xc0, !PT ;  /* 0x000000ff02027812 */ /* 0x000fc800078ec0ff */
[----:B------:R-:W-:-:S04]  /*3a70*/  IADD3 R2, PT, PT, R2, R17, RZ ;  /* 0x0000001102027210 */ /* 0x000fc80007ffe0ff */
        /* <DEDUP_REMOVED lines=10> */
[CCC-:B------:R-:W-:Y:S01]  /*3b20*/  FFMA.RZ R17, R25.reuse, R21.reuse, R22.reuse ;  /* 0x0000001519117223 */ /* 0x1c0fe2000000c016 */
[CCC-:B------:R-:W-:Y:S01]  /*3b30*/  FFMA.RP R20, R25.reuse, R21.reuse, R22.reuse ;  /* 0x0000001519147223 */ /* 0x1c0fe20000008016 */
[----:B------:R-:W-:Y:S01]  /*3b40*/  FFMA.RM R25, R25, R21, R22 ;  /* 0x0000001519197223 */ /* 0x000fe20000004016 */
[C---:B------:R-:W-:Y:S02]  /*3b50*/  IADD3 R21, PT, PT, R2.reuse, 0x20, RZ ;  /* 0x0000002002157810 */ /* 0x040fe40007ffe0ff */
[----:B------:R-:W-:Y:S02]  /*3b60*/  LOP3.LUT R17, R17, 0x7fffff, RZ, 0xc0, !PT ;  /* 0x007fffff11117812 */ /* 0x000fe400078ec0ff */
[C---:B------:R-:W-:Y:S02]  /*3b70*/  ISETP.NE.AND P2, PT, R2.reuse, RZ, PT ;  /* 0x000000ff0200720c */ /* 0x040fe40003f45270 */
[----:B------:R-:W-:Y:S02]  /*3b80*/  LOP3.LUT R22, R17, 0x800000, RZ, 0xfc, !PT ;  /* 0x0080000011167812 */ /* 0x000fe400078efcff */
[----:B------:R-:W-:-:S02]  /*3b90*/  ISETP.NE.AND P1, PT, R2, RZ, PT ;  /* 0x000000ff0200720c */ /* 0x000fc40003f25270 */
[----:B------:R-:W-:Y:S02]  /*3ba0*/  IADD3 R2, PT, PT, -R2, RZ, RZ ;  /* 0x000000ff02027210 */ /* 0x000fe40007ffe1ff */
[----:B------:R-:W-:Y:S02]  /*3bb0*/  SHF.L.U32 R21, R22, R21, RZ ;  /* 0x0000001516157219 */ /* 0x000fe400000006ff */
[----:B------:R-:W-:Y:S02]  /*3bc0*/  FSETP.NEU.FTZ.AND P0, PT, R20, R25, PT ;  /* 0x000000191400720b */ /* 0x000fe40003f1d000 */
[----:B------:R-:W-:Y:S02]  /*3bd0*/  SEL R17, R2, RZ, P2 ;  /* 0x000000ff02117207 */ /* 0x000fe40001000000 */
[----:B------:R-:W-:Y:S02]  /*3be0*/  ISETP.NE.AND P1, PT, R21, RZ, P1 ;  /* 0x000000ff1500720c */ /* 0x000fe40000f25270 */
[----:B------:R-:W-:-:S02]  /*3bf0*/  SHF.R.U32.HI R21, RZ, R17, R22 ;  /* 0x00000011ff157219 */ /* 0x000fc40000011616 */
[----:B------:R-:W-:Y:S02]  /*3c00*/  PLOP3.LUT P0, PT, P0, P1, PT, 0xf8, 0x8f ;  /* 0x00000000008f781c */ /* 0x000fe40000703f70 */
[----:B------:R-:W-:Y:S02]  /*3c10*/  SHF.R.U32.HI R17, RZ, 0x1, R21 ;  /* 0x00000001ff117819 */ /* 0x000fe40000011615 */
[----:B------:R-:W-:-:S04]  /*3c20*/  SEL R2, RZ, 0x1, !P0 ;  /* 0x00000001ff027807 */ /* 0x000fc80004000000 */
[----:B------:R-:W-:-:S04]  /*3c30*/  LOP3.LUT R2, R2, 0x1, R17, 0xf8, !PT ;  /* 0x0000000102027812 */ /* 0x000fc800078ef811 */
[----:B------:R-:W-:-:S04]  /*3c40*/  LOP3.LUT R2, R2, R21, RZ, 0xc0, !PT ;  /* 0x0000001502027212 */ /* 0x000fc800078ec0ff */
[----:B------:R-:W-:-:S04]  /*3c50*/  IADD3 R17, PT, PT, R17, R2, RZ ;  /* 0x0000000211117210 */ /* 0x000fc80007ffe0ff */
[----:B------:R-:W-:Y:S01]  /*3c60*/  LOP3.LUT R0, R17, R0, RZ, 0xfc, !PT ;  /* 0x0000000011007212 */ /* 0x000fe200078efcff */
[----:B------:R-:W-:Y:S06]  /*3c70*/  BRA `(.L_x_120) ;  /* 0x0000000000107947 */ /* 0x000fec0003800000 */
.L_x_119:
[----:B------:R-:W-:-:S04]  /*3c80*/  LOP3.LUT R0, R0, 0x80000000, RZ, 0xc0, !PT ;  /* 0x8000000000007812 */ /* 0x000fc800078ec0ff */
[----:B------:R-:W-:Y:S01]  /*3c90*/  LOP3.LUT R0, R0, 0x7f800000, RZ, 0xfc, !PT ;  /* 0x7f80000000007812 */ /* 0x000fe200078efcff */
[----:B------:R-:W-:Y:S06]  /*3ca0*/  BRA `(.L_x_120) ;  /* 0x0000000000047947 */ /* 0x000fec0003800000 */
.L_x_118:
[----:B------:R-:W-:-:S07]  /*3cb0*/  LEA R0, R17, R0, 0x17 ;  /* 0x0000000011007211 */ /* 0x000fce00078eb8ff */
.L_x_120:
[----:B------:R-:W-:Y:S05]  /*3cc0*/  BSYNC.RECONVERGENT B1 ;  /* 0x0000000000017941 */ /* 0x000fea0003800200 */
.L_x_117:
[----:B------:R-:W-:Y:S05]  /*3cd0*/  BRA `(.L_x_121) ;  /* 0x0000000000207947 */ /* 0x000fea0003800000 */
.L_x_116:
[----:B------:R-:W-:-:S04]  /*3ce0*/  LOP3.LUT R0, R0, 0x80000000, R20, 0x48, !PT ;  /* 0x8000000000007812 */ /* 0x000fc800078e4814 */
[----:B------:R-:W-:Y:S01]  /*3cf0*/  LOP3.LUT R0, R0, 0x7f800000, RZ, 0xfc, !PT ;  /* 0x7f80000000007812 */ /* 0x000fe200078efcff */
[----:B------:R-:W-:Y:S06]  /*3d00*/  BRA `(.L_x_121) ;  /* 0x0000000000147947 */ /* 0x000fec0003800000 */
.L_x_115:
[----:B------:R-:W-:Y:S01]  /*3d10*/  LOP3.LUT R0, R0, 0x80000000, R20, 0x48, !PT ;  /* 0x8000000000007812 */ /* 0x000fe200078e4814 */
[----:B------:R-:W-:Y:S06]  /*3d20*/  BRA `(.L_x_121) ;  /* 0x00000000000c7947 */ /* 0x000fec0003800000 */
.L_x_114:
[----:B------:R-:W0:Y:S01]  /*3d30*/  MUFU.RSQ R0, -QNAN ;  /* 0xffc0000000007908 */ /* 0x000e220000001400 */
[----:B------:R-:W-:Y:S05]  /*3d40*/  BRA `(.L_x_121) ;  /* 0x0000000000047947 */ /* 0x000fea0003800000 */
.L_x_113:
[----:B------:R-:W-:-:S07]  /*3d50*/  FADD.FTZ R0, R20, R0 ;  /* 0x0000000014007221 */ /* 0x000fce0000010000 */
.L_x_121:
[----:B------:R-:W-:Y:S05]  /*3d60*/  BSYNC.RECONVERGENT B0 ;  /* 0x0000000000007941 */ /* 0x000fea0003800200 */
.L_x_111:
[----:B------:R-:W-:Y:S01]  /*3d70*/  HFMA2 R21, -RZ, RZ, 0, 0 ;  /* 0x00000000ff157431 */ /* 0x000fe200000001ff */
[----:B------:R-:W-:-:S04]  /*3d80*/  MOV R20, R18 ;  /* 0x0000001200147202 */ /* 0x000fc80000000f00 */
[----:B0-----:R-:W-:Y:S05]  /*3d90*/  RET.REL.NODEC R20 `(_Z34recalculateDoseWithThresholdKernelPKsPfPhiiifffffffffffffffiiiiiifffffffffffffffffPKfS4_S4_iiS4_S4_S4_iiS4_S4_S4_S4_iiiS4_ifffi) ;  /* 0xffffffc014987950 */ /* 0x001fea0003c3ffff */
.L_x_122:
        /* <DEDUP_REMOVED lines=14> */
.L_x_231:


//--------------------- .text._Z19calculateDoseKernelPKsPfPhiiifffffffffffffffiiiiiifffffffffffffffffPKfS4_S4_iiS4_S4_S4_iiS4_S4_S4_S4_iiiS4_iffi --------------------------
	.section	.text._Z19calculateDoseKernelPKsPfPhiiifffffffffffffffiiiiiifffffffffffffffffPKfS4_S4_iiS4_S4_S4_iiS4_S4_S4_S4_iiiS4_iffi,"ax",@progbits
	.align	128
        .global         _Z19calculateDoseKernelPKsPfPhiiifffffffffffffffiiiiiifffffffffffffffffPKfS4_S4_iiS4_S4_S4_iiS4_S4_S4_S4_iiiS4_iffi
        .type           _Z19calculateDoseKernelPKsPfPhiiifffffffffffffffiiiiiifffffffffffffffffPKfS4_S4_iiS4_S4_S4_iiS4_S4_S4_S4_iiiS4_iffi,@function
        .size           _Z19calculateDoseKernelPKsPfPhiiifffffffffffffffiiiiiifffffffffffffffffPKfS4_S4_iiS4_S4_S4_iiS4_S4_S4_S4_iiiS4_iffi,(.L_x_233 - _Z19calculateDoseKernelPKsPfPhiiifffffffffffffffiiiiiifffffffffffffffffPKfS4_S4_iiS4_S4_S4_iiS4_S4_S4_S4_iiiS4_iffi)
        .other          _Z19calculateDoseKernelPKsPfPhiiifffffffffffffffiiiiiifffffffffffffffffPKfS4_S4_iiS4_S4_S4_iiS4_S4_S4_S4_iiiS4_iffi,@"STO_CUDA_ENTRY STV_DEFAULT"
_Z19calculateDoseKernelPKsPfPhiiifffffffffffffffiiiiiifffffffffffffffffPKfS4_S4_iiS4_S4_S4_iiS4_S4_S4_S4_iiiS4_iffi:
.text._Z19calculateDoseKernelPKsPfPhiiifffffffffffffffiiiiiifffffffffffffffffPKfS4_S4_iiS4_S4_S4_iiS4_S4_S4_S4_iiiS4_iffi:
[----:B------:R-:W0:Y:S01]  /*0000*/  LDC R1, c[0x0][0x37c] ;  /* 0x0000df00ff017b82 */ /* 0x000e220000000800 */
[----:B------:R-:W1:Y:S01]  /*0010*/  S2R R0, SR_TID.Y ;  /* 0x0000000000007919 */ /* 0x000e620000002200 */
[----:B------:R-:W2:Y:S06]  /*0020*/  LDCU UR5, c[0x0][0x2fc] ;  /* 0x00005f80ff0577ac */ /* 0x000eac0008000800 */
[----:B------:R-:W3:Y:S01]  /*0030*/  LDC R18, c[0x0][0x360] ;  /* 0x0000d800ff127b82 */ /* 0x000ee20000000800 */
[----:B0-----:R-:W-:Y:S01]  /*0040*/  IADD3 R1, PT, PT, R1, -0x30, RZ ;  /* 0xffffffd001017810 */ /* 0x001fe20007ffe0ff */
[----:B------:R-:W3:Y:S01]  /*0050*/  S2R R3, SR_TID.X ;  /* 0x0000000000037919 */ /* 0x000ee20000002100 */
[----:B------:R-:W0:Y:S01]  /*0060*/  LDCU UR9, c[0x0][0x3ec] ;  /* 0x00007d80ff0977ac */ /* 0x000e220008000800 */
[----:B------:R-:W4:Y:S01]  /*0070*/  S2R R7, SR_TID.Z ;  /* 0x0000000000077919 */ /* 0x000f220000002300 */
[----:B------:R-:W5:Y:S03]  /*0080*/  LDCU UR4, c[0x0][0x2f8] ;  /* 0x00005f00ff0477ac */ /* 0x000f660008000800 */
[----:B------:R-:W1:Y:S08]  /*0090*/  S2UR UR7, SR_CTAID.Y ;  /* 0x00000000000779c3 */ /* 0x000e700000002600 */
[----:B------:R-:W1:Y:S08]  /*00a0*/  LDC R19, c[0x0][0x364] ;  /* 0x0000d900ff137b82 */ /* 0x000e700000000800 */
[----:B------:R-:W3:Y:S01]  /*00b0*/  S2UR UR6, SR_CTAID.X ;  /* 0x00000000000679c3 */ /* 0x000ee20000002500 */
[----:B-----5:R-:W-:-:S07]  /*00c0*/  IADD3 R16, P1, PT, R1, UR4, RZ ;  /* 0x0000000401107c10 */ /* 0x020fce000ff3e0ff */
[----:B------:R-:W5:Y:S08]  /*00d0*/  LDC.64 R4, c[0x0][0x3f0] ;  /* 0x0000fc00ff047b82 */ /* 0x000f700000000a00 */
[----:B------:R-:W4:Y:S01]  /*00e0*/  S2UR UR8, SR_CTAID.Z ;  /* 0x00000000000879c3 */ /* 0x000f220000002700 */
[----:B-1----:R-:W-:-:S07]  /*00f0*/  IMAD R19, R19, UR7, R0 ;  /* 0x0000000713137c24 */ /* 0x002fce000f8e0200 */
[----:B------:R-:W4:Y:S01]  /*0100*/  LDC R2, c[0x0][0x368] ;  /* 0x0000da00ff027b82 */ /* 0x000f220000000800 */
[----:B---3--:R-:W-:Y:S01]  /*0110*/  IMAD R18, R18, UR6, R3 ;  /* 0x0000000612127c24 */ /* 0x008fe2000f8e0203 */
[----:B-----5:R-:W-:-:S04]  /*0120*/  ISETP.GE.AND P0, PT, R19, R4, PT ;  /* 0x000000041300720c */ /* 0x020fc80003f06270 */
[----:B0-----:R-:W-:Y:S01]  /*0130*/  ISETP.GE.OR P0, PT, R18, UR9, P0 ;  /* 0x0000000912007c0c */ /* 0x001fe20008706670 */
[----:B----4-:R-:W-:Y:S01]  /*0140*/  IMAD R0, R2, UR8, R7 ;  /* 0x0000000802007c24 */ /* 0x010fe2000f8e0207 */
[----:B--2---:R-:W-:-:S04]  /*0150*/  IADD3.X R2, PT, PT, RZ, UR5, RZ, P1, !PT ;  /* 0x00000005ff027c10 */ /* 0x004fc80008ffe4ff */
[----:B------:R-:W-:-:S13]  /*0160*/  ISETP.GE.OR P0, PT, R0, R5, P0 ;  /* 0x000000050000720c */ /* 0x000fda0000706670 */
[----:B------:R-:W-:Y:S05]  /*0170*/  @P0 EXIT ;  /* 0x000000000000094d */ /* 0x000fea0003800000 */
[----:B------:R-:W0:Y:S01]  /*0180*/  LDC R6, c[0x0][0x398] ;  /* 0x0000e600ff067b82 */ /* 0x000e220000000800 */
[----:B------:R-:W-:Y:S01]  /*0190*/  ISETP.GE.U32.AND P0, PT, R4, 0x2, PT ;  /* 0x000000020400780c */ /* 0x000fe20003f06070 */
[----:B------:R-:W-:Y:S01]  /*01a0*/  BSSY.RECONVERGENT B0, `(.L_x_123) ;  /* 0x0000015000007945 */ /* 0x000fe20003800200 */
[----:B------:R-:W-:Y:S01]  /*01b0*/  ISETP.GE.U32.AND P1, PT, R5, 0x2, PT ;  /* 0x000000020500780c */ /* 0x000fe20003f26070 */
[----:B------:R-:W-:Y:S01]  /*01c0*/  HFMA2 R26, -RZ, RZ, 0, 0 ;  /* 0x00000000ff1a7431 */ /* 0x000fe200000001ff */
[----:B------:R-:W-:-:S03]  /*01d0*/  CS2R R24, SRZ ;  /* 0x0000000000187805 */ /* 0x000fc6000001ff00 */
[----:B------:R-:W1:Y:S08]  /*01e0*/  LDC R7, c[0x0][0x39c] ;  /* 0x0000e700ff077b82 */ /* 0x000e700000000800 */
[----:B------:R-:W2:Y:S01]  /*01f0*/  LDC R8, c[0x0][0x3a0] ;  /* 0x0000e800ff087b82 */ /* 0x000ea20000000800 */
[----:B0-----:R-:W-:-:S04]  /*0200*/  VIMNMX R3, PT, PT, R6, UR9, PT ;  /* 0x0000000906037c48 */ /* 0x001fc8000bfe0100 */
[----:B------:R-:W-:-:S04]  /*0210*/  ISETP.GE.AND P2, PT, R3, 0x2, PT ;  /* 0x000000020300780c */ /* 0x000fc80003f46270 */
        /* <DEDUP_REMOVED lines=13> */
.L_x_124:
[----:B------:R-:W-:Y:S05]  /*02f0*/  BSYNC.RECONVERGENT B0 ;  /* 0x0000000000007941 */ /* 0x000fea0003800200 */
.L_x_123:
[----:B------:R-:W-:Y:S04]  /*0300*/  BSSY.RECONVERGENT B0, `(.L_x_125) ;  /* 0x0000009000007945 */ /* 0x000fe80003800200 */
[----:B------:R-:W-:Y:S05]  /*0310*/  @P0 BRA `(.L_x_126) ;  /* 0x00000000001c0947 */ /* 0x000fea0003800000 */
[----:B------:R-:W-:Y:S02]  /*0320*/  IADD3 R4, PT, PT, R4, -0x1, RZ ;  /* 0xffffffff04047810 */ /* 0x000fe40007ffe0ff */
[----:B------:R-:W-:Y:S02]  /*0330*/  IADD3 R26, PT, PT, R7, -0x1, RZ ;  /* 0xffffffff071a7810 */ /* 0x000fe40007ffe0ff */
[----:B------:R-:W-:-:S13]  /*0340*/  ISETP.GE.U32.AND P0, PT, R19, R4, PT ;  /* 0x000000041300720c */ /* 0x000fda0003f06070 */
[----:B------:R-:W0:Y:S02]  /*0350*/  @!P0 LDC R4, c[0x0][0x3e4] ;  /* 0x0000f900ff048b82 */ /* 0x000e240000000800 */
[----:B0-----:R-:W-:-:S05]  /*0360*/  @!P0 IMAD R3, R19, R4, RZ ;  /* 0x0000000413038224 */ /* 0x001fca00078e02ff */
[----:B------:R-:W-:-:S04]  /*0370*/  @!P0 ISETP.GE.AND P2, PT, R3, R7, PT ;  /* 0x000000070300820c */ /* 0x000fc80003f46270 */
[----:B------:R-:W-:-:S09]  /*0380*/  @!P0 SEL R26, R3, R26, !P2 ;  /* 0x0000001a031a8207 */ /* 0x000fd20005000000 */
.L_x_126:
[----:B------:R-:W-:Y:S05]  /*0390*/  BSYNC.RECONVERGENT B0 ;  /* 0x0000000000007941 */ /* 0x000fea0003800200 */
.L_x_125:
        /* <DEDUP_REMOVED lines=9> */
.L_x_128:
[----:B------:R-:W-:Y:S05]  /*0430*/  BSYNC.RECONVERGENT B0 ;  /* 0x0000000000007941 */ /* 0x000fea0003800200 */
.L_x_127:
[----:B------:R-:W-:Y:S02]  /*0440*/  ISETP.GE.AND P0, PT, R26, R7, PT ;  /* 0x000000071a00720c */ /* 0x000fe40003f06270 */
[----:B------:R-:W-:Y:S02]  /*0450*/  LOP3.LUT R3, R25, R24, R26, 0xfe, !PT ;  /* 0x0000001819037212 */ /* 0x000fe400078efe1a */
[----:B------:R-:W-:-:S04]  /*0460*/  ISETP.GE.OR P0, PT, R24, R6, P0 ;  /* 0x000000061800720c */ /* 0x000fc80000706670 */
[----:B------:R-:W-:-:S04]  /*0470*/  ISETP.LT.OR P0, PT, R3, RZ, P0 ;  /* 0x000000ff0300720c */ /* 0x000fc80000701670 */
[----:B------:R-:W-:-:S13]  /*0480*/  ISETP.GE.OR P0, PT, R25, R8, P0 ;  /* 0x000000081900720c */ /* 0x000fda0000706670 */
[----:B------:R-:W-:Y:S05]  /*0490*/  @P0 EXIT ;  /* 0x000000000000094d */ /* 0x000fea0003800000 */
        /* <DEDUP_REMOVED lines=34> */
[----:B------:R-:W-:Y:S01]  /*06c0*/  BSSY.RECONVERGENT B1, `(.L_x_131) ;  /* 0x0000003000017945 */ /* 0x000fe20003800200 */
[----:B------:R-:W-:-:S07]  /*06d0*/  MOV R9, 0x6f0 ;  /* 0x000006f000097802 */ /* 0x000fce0000000f00 */
[----:B------:R-:W-:Y:S05]  /*06e0*/  CALL.REL.NOINC `($__internal_3_$__cuda_sm20_sqrt_rn_f32_slowpath) ;  /* 0x0000002c00f47944 */ /* 0x000fea0003c00000 */
[----:B------:R-:W-:Y:S05]  /*06f0*/  BSYNC.RECONVERGENT B1 ;  /* 0x0000000000017941 */ /* 0x000fea0003800200 */
.L_x_131:
[----:B------:R-:W-:Y:S01]  /*0700*/  MOV R14, R10 ;  /* 0x0000000a000e7202 */ /* 0x000fe20000000f00 */
[----:B------:R-:W-:Y:S06]  /*0710*/  BRA `(.L_x_132) ;  /* 0x0000000000107947 */ /* 0x000fec0003800000 */
.L_x_130:
[----:B------:R-:W-:Y:S01]  /*0720*/  FMUL.FTZ R14, R3, R4 ;  /* 0x00000004030e7220 */ /* 0x000fe20000410000 */
[----:B------:R-:W-:-:S03]  /*0730*/  FMUL.FTZ R4, R4, 0.5 ;  /* 0x3f00000004047820 */ /* 0x000fc60000410000 */
[----:B------:R-:W-:-:S04]  /*0740*/  FFMA R3, -R14, R14, R3 ;  /* 0x0000000e0e037223 */ /* 0x000fc80000000103 */
[----:B------:R-:W-:-:S07]  /*0750*/  FFMA R14, R3, R4, R14 ;  /* 0x00000004030e7223 */ /* 0x000fce000000000e */
.L_x_132:
[----:B------:R-:W-:Y:S05]  /*0760*/  BSYNC.RECONVERGENT B0 ;  /* 0x0000000000007941 */ /* 0x000fea0003800200 */
.L_x_129:
[----:B------:R-:W0:Y:S01]  /*0770*/  LDC.64 R22, c[0x0][0x4b8] ;  /* 0x00012e00ff167b82 */ /* 0x000e220000000a00 */
[----:B------:R-:W1:Y:S01]  /*0780*/  LDCU.128 UR4, c[0x0][0x410] ;  /* 0x00008200ff0477ac */ /* 0x000e620008000c00 */
[----:B------:R-:W2:Y:S01]  /*0790*/  LDCU.128 UR8, c[0x0][0x420] ;  /* 0x00008400ff0877ac */ /* 0x000ea20008000c00 */
[----:B------:R-:W3:Y:S01]  /*07a0*/  LDCU UR12, c[0x0][0x430] ;  /* 0x00008600ff0c77ac */ /* 0x000ee20008000800 */
[----:B------:R-:W4:Y:S01]  /*07b0*/  LDCU.64 UR36, c[0x0][0x358] ;  /* 0x00006b00ff2477ac */ /* 0x000f220008000a00 */
        /* <DEDUP_REMOVED lines=11> */
[----:B----4-:R-:W-:Y:S05]  /*0870*/  @P0 BRA `(.L_x_133) ;  /* 0x0000000000f40947 */ /* 0x010fea0003800000 */
[----:B------:R-:W0:Y:S01]  /*0880*/  LDC R9, c[0x0][0x4c0] ;  /* 0x00013000ff097b82 */ /* 0x000e220000000800 */
[----:B------:R-:W-:Y:S01]  /*0890*/  IMAD.MOV.U32 R13, RZ, RZ, R6 ;  /* 0x000000ffff0d7224 */ /* 0x000fe200078e0006 */
        /* <DEDUP_REMOVED lines=23> */
[----:B------:R-:W-:Y:S05]  /*0a10*/  CALL.REL.NOINC `($__internal_4_$__cuda_sm3x_div_rn_noftz_f32_slowpath) ;  /* 0x0000002c00847944 */ /* 0x000fea0003c00000 */
.L_x_138:
[----:B------:R-:W-:Y:S05]  /*0a20*/  BSYNC.RECONVERGENT B3 ;  /* 0x0000000000037941 */ /* 0x000fea0003800200 */
.L_x_137:
[----:B------:R-:W-:-:S13]  /*0a30*/  FSETP.GEU.AND P0, PT, R3, 1, PT ;  /* 0x3f8000000300780b */ /* 0x000fda0003f0e000 */
[----:B------:R-:W-:Y:S05]  /*0a40*/  @P0 BRA `(.L_x_139) ;  /* 0x0000000000100947 */ /* 0x000fea0003800000 */
[----:B------:R-:W0:Y:S02]  /*0a50*/  LDC.64 R8, c[0x0][0x4b0] ;  /* 0x00012c00ff087b82 */ /* 0x000e240000000a00 */
[----:B0-----:R-:W2:Y:S02]  /*0a60*/  LDG.E R8, desc[UR36][R8.64] ;  /* 0x0000002408087981 */ /* 0x001ea4000c1e1900 */
[----:B--2---:R-:W-:Y:S01]  /*0a70*/  FMUL R13, R8, R3 ;  /* 0x00000003080d7220 */ /* 0x004fe20000400000 */
[----:B------:R-:W-:Y:S06]  /*0a80*/  BRA `(.L_x_136) ;  /* 0x0000000000687947 */ /* 0x000fec0003800000 */
.L_x_139:
[----:B------:R-:W0:Y:S02]  /*0a90*/  LDC R11, c[0x0][0x4b8] ;  /* 0x00012e00ff0b7b82 */ /* 0x000e240000000800 */
[----:B0-----:R-:W-:-:S13]  /*0aa0*/  ISETP.NE.AND P0, PT, R11, 0x1, PT ;  /* 0x000000010b00780c */ /* 0x001fda0003f05270 */
[----:B------:R-:W-:Y:S05]  /*0ab0*/  @P0 BRA `(.L_x_140) ;  /* 0x00000000000c0947 */ /* 0x000fea0003800000 */
[----:B------:R-:W0:Y:S02]  /*0ac0*/  LDC.64 R8, c[0x0][0x4b0] ;  /* 0x00012c00ff087b82 */ /* 0x000e240000000a00 */
[----:B0-----:R0:W5:Y:S01]  /*0ad0*/  LDG.E R13, desc[UR36][R8.64] ;  /* 0x00000024080d7981 */ /* 0x001162000c1e1900 */
[----:B------:R-:W-:Y:S05]  /*0ae0*/  BRA `(.L_x_136) ;  /* 0x0000000000507947 */ /* 0x000fea0003800000 */
.L_x_140:
        /* <DEDUP_REMOVED lines=20> */
.L_x_136:
[----:B------:R-:W-:Y:S05]  /*0c30*/  BSYNC.RECONVERGENT B2 ;  /* 0x0000000000027941 */ /* 0x000fea0003800200 */
.L_x_135:
[----:B------:R-:W-:Y:S05]  /*0c40*/  BRA `(.L_x_134) ;  /* 0x0000000000087947 */ /* 0x000fea0003800000 */
.L_x_133:
[----:B------:R-:W-:-:S04]  /*0c50*/  FSETP.GEU.AND P0, PT, R6, RZ, PT ;  /* 0x000000ff0600720b */ /* 0x000fc80003f0e000 */
[----:B------:R-:W-:-:S09]  /*0c60*/  FSEL R13, R6, RZ, P0 ;  /* 0x000000ff060d7208 */ /* 0x000fd20000000000 */
.L_x_134:
[----:B------:R-:W-:Y:S01]  /*0c70*/  FMUL R4, R5, R5 ;  /* 0x0000000505047220 */ /* 0x000fe20000400000 */
[----:B------:R-:W-:Y:S03]  /*0c80*/  BSSY.RECONVERGENT B0, `(.L_x_141) ;  /* 0x000000d000007945 */ /* 0x000fe60003800200 */
[----:B------:R-:W-:-:S04]  /*0c90*/  FFMA R3, R7, R7, R4 ;  /* 0x0000000707037223 */ /* 0x000fc80000000004 */
[----:B------:R1:W2:Y:S01]  /*0ca0*/  MUFU.RSQ R4, R3 ;  /* 0x0000000300047308 */ /* 0x0002a20000001400 */
[----:B------:R-:W-:-:S04]  /*0cb0*/  IADD3 R5, PT, PT, R3, -0xd000000, RZ ;  /* 0xf300000003057810 */ /* 0x000fc80007ffe0ff */
[----:B------:R-:W-:-:S13]  /*0cc0*/  ISETP.GT.U32.AND P0, PT, R5, 0x727fffff, PT ;  /* 0x727fffff0500780c */ /* 0x000fda0003f04070 */
[----:B-12---:R-:W-:Y:S05]  /*0cd0*/  @!P0 BRA `(.L_x_142) ;  /* 0x00000000000c8947 */ /* 0x006fea0003800000 */
[----:B0-----:R-:W-:-:S07]  /*0ce0*/  MOV R9, 0xd00 ;  /* 0x00000d0000097802 */ /* 0x001fce0000000f00 */
[----:B-----5:R-:W-:Y:S05]  /*0cf0*/  CALL.REL.NOINC `($__internal_3_$__cuda_sm20_sqrt_rn_f32_slowpath) ;  /* 0x0000002800707944 */ /* 0x020fea0003c00000 */
[----:B------:R-:W-:Y:S05]  /*0d00*/  BRA `(.L_x_143) ;  /* 0x0000000000107947 */ /* 0x000fea0003800000 */
.L_x_142:
[----:B------:R-:W-:Y:S01]  /*0d10*/  FMUL.FTZ R10, R3, R4 ;  /* 0x00000004030a7220 */ /* 0x000fe20000410000 */
[----:B------:R-:W-:-:S03]  /*0d20*/  FMUL.FTZ R4, R4, 0.5 ;  /* 0x3f00000004047820 */ /* 0x000fc60000410000 */
[----:B------:R-:W-:-:S04]  /*0d30*/  FFMA R3, -R10, R10, R3 ;  /* 0x0000000a0a037223 */ /* 0x000fc80000000103 */
[----:B------:R-:W-:-:S07]  /*0d40*/  FFMA R10, R3, R4, R10 ;  /* 0x00000004030a7223 */ /* 0x000fce000000000a */
.L_x_143:
[----:B------:R-:W-:Y:S05]  /*0d50*/  BSYNC.RECONVERGENT B0 ;  /* 0x0000000000007941 */ /* 0x000fea0003800200 */
.L_x_141:
[----:B------:R-:W1:Y:S01]  /*0d60*/  MUFU.RCP R7, R14 ;  /* 0x0000000e00077308 */ /* 0x000e620000001000 */
[----:B------:R-:W-:Y:S01]  /*0d70*/  UMOV UR4, 0x44480000 ;  /* 0x4448000000047882 */ /* 0x000fe20000000000 */
[----:B------:R-:W-:Y:S01]  /*0d80*/  BSSY.RECONVERGENT B2, `(.L_x_144) ;  /* 0x000000e000027945 */ /* 0x000fe20003800200 */
[----:B------:R-:W-:-:S05]  /*0d90*/  MOV R5, UR4 ;  /* 0x0000000400057c02 */ /* 0x000fca0008000f00 */
[----:B------:R-:W2:Y:S01]  /*0da0*/  FCHK P0, R5, R14 ;  /* 0x0000000e05007302 */ /* 0x000ea20000000000 */
[----:B-1----:R-:W-:-:S04]  /*0db0*/  FFMA R4, R7, -R14, 1 ;  /* 0x3f80000007047423 */ /* 0x002fc8000000080e */
[----:B------:R-:W-:-:S04]  /*0dc0*/  FFMA R7, R7, R4, R7 ;  /* 0x0000000407077223 */ /* 0x000fc80000000007 */
[----:B------:R-:W-:-:S04]  /*0dd0*/  FFMA R3, R7, 800, RZ ;  /* 0x4448000007037823 */ /* 0x000fc800000000ff */
[----:B------:R-:W-:-:S04]  /*0de0*/  FFMA R4, R3, -R14, 800 ;  /* 0x4448000003047423 */ /* 0x000fc8000000080e */
[----:B------:R-:W-:Y:S01]  /*0df0*/  FFMA R7, R7, R4, R3 ;  /* 0x0000000407077223 */ /* 0x000fe20000000003 */
[----:B--2---:R-:W-:Y:S06]  /*0e00*/  @!P0 BRA `(.L_x_145) ;  /* 0x0000000000148947 */ /* 0x004fec0003800000 */
[----:B------:R-:W-:Y:S01]  /*0e10*/  HFMA2 R4, -RZ, RZ, 4.28125, 0 ;  /* 0x44480000ff047431 */ /* 0x000fe200000001ff */
[----:B------:R-:W-:Y:S02]  /*0e20*/  MOV R3, R14 ;  /* 0x0000000e00037202 */ /* 0x000fe40000000f00 */
[----:B------:R-:W-:-:S07]  /*0e30*/  MOV R6, 0xe50 ;  /* 0x00000e5000067802 */ /* 0x000fce0000000f00 */
[----:B0----5:R-:W-:Y:S05]  /*0e40*/  CALL.REL.NOINC `($__internal_4_$__cuda_sm3x_div_rn_noftz_f32_slowpath) ;  /* 0x0000002800787944 */ /* 0x021fea0003c00000 */
[----:B------:R-:W-:-:S07]  /*0e50*/  IMAD.MOV.U32 R7, RZ, RZ, R3 ;  /* 0x000000ffff077224 */ /* 0x000fce00078e0003 */
.L_x_145:
[----:B------:R-:W-:Y:S05]  /*0e60*/  BSYNC.RECONVERGENT B2 ;  /* 0x0000000000027941 */ /* 0x000fea0003800200 */
.L_x_144:
[----:B------:R-:W1:Y:S01]  /*0e70*/  LDC R3, c[0x0][0x458] ;  /* 0x00011600ff037b82 */ /* 0x000e620000000800 */
[----:B------:R-:W-:Y:S01]  /*0e80*/  FMUL R12, R7, R10 ;  /* 0x0000000a070c7220 */ /* 0x000fe20000400000 */
[----:B------:R-:W-:Y:S01]  /*0e90*/  HFMA2 R4, -RZ, RZ, 0, 0 ;  /* 0x00000000ff047431 */ /* 0x000fe200000001ff */
[C---:B0----5:R-:W-:Y:S02]  /*0ea0*/  FMNMX R8, R13.reuse, 450, PT ;  /* 0x43e100000d087809 */ /* 0x061fe40003800000 */
[----:B------:R-:W-:Y:S02]  /*0eb0*/  FMNMX R13, R13, 249.9999847412109375, PT ;  /* 0x4379ffff0d0d7809 */ /* 0x000fe40003800000 */
[----:B------:R-:W-:Y:S02]  /*0ec0*/  MOV R6, RZ ;  /* 0x000000ff00067202 */ /* 0x000fe40000000f00 */
[----:B------:R-:W-:Y:S02]  /*0ed0*/  FMNMX R5, R12, 59.999988555908203125, PT ;  /* 0x426ffffd0c057809 */ /* 0x000fe40003800000 */
[----:B-1----:R-:W-:-:S02]  /*0ee0*/  ISETP.GE.AND P0, PT, R3, 0x2, PT ;  /* 0x000000020300780c */ /* 0x002fc40003f06270 */
[----:B------:R-:W-:-:S11]  /*0ef0*/  IADD3 R3, PT, PT, R3, -0x1, RZ ;  /* 0xffffffff03037810 */ /* 0x000fd60007ffe0ff */
[----:B------:R-:W-:Y:S05]  /*0f00*/  @!P0 BRA `(.L_x_146) ;  /* 0x0000000000508947 */ /* 0x000fea0003800000 */
[----:B------:R-:W0:Y:S01]  /*0f10*/  LDC.64 R20, c[0x0][0x448] ;  /* 0x00011200ff147b82 */ /* 0x000e220000000a00 */
[----:B------:R-:W-:Y:S01]  /*0f20*/  BSSY.RECONVERGENT B0, `(.L_x_146) ;  /* 0x0000012000007945 */ /* 0x000fe20003800200 */
[----:B------:R-:W-:-:S07]  /*0f30*/  MOV R4, RZ ;  /* 0x000000ff00047202 */ /* 0x000fce0000000f00 */
.L_x_150:
        /* <DEDUP_REMOVED lines=10> */
.L_x_148:
[----:B------:R-:W-:Y:S05]  /*0fe0*/  BSYNC.RELIABLE B1 ;  /* 0x0000000000017941 */ /* 0x000fea0003800100 */
.L_x_147:
[----:B------:R-:W-:-:S04]  /*0ff0*/  IADD3 R4, PT, PT, R4, 0x1, RZ ;  /* 0x0000000104047810 */ /* 0x000fc80007ffe0ff */
[----:B------:R-:W-:-:S13]  /*1000*/  ISETP.NE.AND P0, PT, R4, R3, PT ;  /* 0x000000030400720c */ /* 0x000fda0003f05270 */
[----:B------:R-:W-:Y:S05]  /*1010*/  @P0 BRA `(.L_x_150) ;  /* 0xfffffffc00c80947 */ /* 0x000fea000383ffff */
[----:B------:R-:W-:Y:S01]  /*1020*/  HFMA2 R4, -RZ, RZ, 0, 0 ;  /* 0x00000000ff047431 */ /* 0x000fe200000001ff */
[----:B------:R-:W-:-:S07]  /*1030*/  MOV R6, RZ ;  /* 0x000000ff00067202 */ /* 0x000fce0000000f00 */
.L_x_149:
[----:B------:R-:W-:Y:S05]  /*1040*/  BSYNC.RECONVERGENT B0 ;  /* 0x0000000000007941 */ /* 0x000fea0003800200 */
.L_x_146:
[----:B------:R-:W0:Y:S08]  /*1050*/  LDC.64 R20, c[0x0][0x448] ;  /* 0x00011200ff147b82 */ /* 0x000e300000000a00 */
        /* <DEDUP_REMOVED lines=8> */
[----:B------:R-:W-:Y:S01]  /*10e0*/  SEL R3, R3, R6, P0 ;  /* 0x0000000603037207 */ /* 0x000fe20000000000 */
[----:B------:R-:W-:Y:S02]  /*10f0*/  IMAD.MOV.U32 R6, RZ, RZ, RZ ;  /* 0x000000ffff067224 */ /* 0x000fe400078e00ff */
[----:B------:R-:W-:Y:S05]  /*1100*/  @!P1 BRA `(.L_x_151) ;  /* 0x0000000000409947 */ /* 0x000fea0003800000 */
[----:B------:R-:W0:Y:S01]  /*1110*/  LDC.64 R20, c[0x0][0x450] ;  /* 0x00011400ff147b82 */ /* 0x000e220000000a00 */
[----:B------:R-:W-:Y:S01]  /*1120*/  HFMA2 R30, -RZ, RZ, 0, 0 ;  /* 0x00000000ff1e7431 */ /* 0x000fe200000001ff */
[----:B------:R-:W1:Y:S06]  /*1130*/  LDCU UR4, c[0x0][0x434] ;  /* 0x00008680ff0477ac */ /* 0x000e6c0008000800 */
.L_x_153:
        /* <DEDUP_REMOVED lines=8> */
.L_x_152:
[----:B------:R-:W-:-:S04]  /*11c0*/  IADD3 R30, PT, PT, R30, 0x1, RZ ;  /* 0x000000011e1e7810 */ /* 0x000fc80007ffe0ff */
[----:B------:R-:W-:-:S13]  /*11d0*/  ISETP.NE.AND P0, PT, R30, R29, PT ;  /* 0x0000001d1e00720c */ /* 0x000fda0003f05270 */
[----:B------:R-:W-:Y:S05]  /*11e0*/  @P0 BRA `(.L_x_153) ;  /* 0xfffffffc00d40947 */ /* 0x000fea000383ffff */
[----:B------:R-:W-:Y:S01]  /*11f0*/  HFMA2 R6, -RZ, RZ, 0, 0 ;  /* 0x00000000ff067431 */ /* 0x000fe200000001ff */
[----:B------:R-:W-:-:S07]  /*1200*/  MOV R30, RZ ;  /* 0x000000ff001e7202 */ /* 0x000fce0000000f00 */
.L_x_151:
        /* <DEDUP_REMOVED lines=28> */
[----:B------:R-:W-:Y:S02]  /*13d0*/  IMAD.WIDE R20, R29, 0x4, R20 ;  /* 0x000000041d147825 */ /* 0x000fe400078e0214 */
        /* <DEDUP_REMOVED lines=14> */
[----:B-----5:R-:W-:Y:S05]  /*14c0*/  CALL.REL.NOINC `($__internal_4_$__cuda_sm3x_div_rn_noftz_f32_slowpath) ;  /* 0x0000002000d87944 */ /* 0x020fea0003c00000 */
.L_x_157:
[----:B------:R-:W-:-:S04]  /*14d0*/  FADD R4, -R3, 1 ;  /* 0x3f80000003047421 */ /* 0x000fc80000000100 */
[----:B-----5:R-:W-:-:S04]  /*14e0*/  FMUL R17, R17, R4 ;  /* 0x0000000411117220 */ /* 0x020fc80000400000 */
[----:B------:R-:W-:Y:S01]  /*14f0*/  FFMA R17, R28, R3, R17 ;  /* 0x000000031c117223 */ /* 0x000fe20000000011 */
[----:B------:R-:W-:Y:S06]  /*1500*/  BRA `(.L_x_155) ;  /* 0x00000004002c7947 */ /* 0x000fec0003800000 */
.L_x_156:
        /* <DEDUP_REMOVED lines=20> */
[----:B------:R-:W-:Y:S05]  /*1650*/  CALL.REL.NOINC `($__internal_4_$__cuda_sm3x_div_rn_noftz_f32_slowpath) ;  /* 0x0000002000747944 */ /* 0x000fea0003c00000 */
[----:B------:R-:W-:-:S07]  /*1660*/  MOV R6, R3 ;  /* 0x0000000300067202 */ /* 0x000fce0000000f00 */
.L_x_160:
[----:B------:R-:W-:Y:S05]  /*1670*/  BSYNC.RECONVERGENT B3 ;  /* 0x0000000000037941 */ /* 0x000fea0003800200 */
.L_x_159:
[----:B------:R-:W-:-:S04]  /*1680*/  FADD R4, -R6, 1 ;  /* 0x3f80000006047421 */ /* 0x000fc80000000100 */
[----:B------:R-:W-:-:S04]  /*1690*/  FMUL R4, R17, R4 ;  /* 0x0000000411047220 */ /* 0x000fc80000400000 */
[----:B------:R-:W-:Y:S01]  /*16a0*/  FFMA R17, R27, R6, R4 ;  /* 0x000000061b117223 */ /* 0x000fe20000000004 */
[----:B------:R-:W-:Y:S06]  /*16b0*/  BRA `(.L_x_155) ;  /* 0x0000000000c07947 */ /* 0x000fec0003800000 */
.L_x_158:
        /* <DEDUP_REMOVED lines=19> */
[----:B------:R-:W-:-:S07]  /*17f0*/  IMAD.MOV.U32 R22, RZ, RZ, R3 ;  /* 0x000000ffff167224 */ /* 0x000fce00078e0003 */
.L_x_162:
[----:B------:R-:W-:Y:S05]  /*1800*/  BSYNC.RECONVERGENT B3 ;  /* 0x0000000000037941 */ /* 0x000fea0003800200 */
.L_x_161:
        /* <DEDUP_REMOVED lines=19> */
.L_x_163:
        /* <DEDUP_REMOVED lines=8> */
.L_x_155:
[----:B------:R-:W-:Y:S05]  /*19c0*/  BSYNC.RECONVERGENT B2 ;  /* 0x0000000000027941 */ /* 0x000fea0003800200 */
.L_x_154:
[----:B------:R-:W0:Y:S01]  /*19d0*/  LDCU UR4, c[0x0][0x434] ;  /* 0x00008680ff0477ac */ /* 0x000e220008000800 */
[----:B------:R-:W-:Y:S01]  /*19e0*/  HFMA2 R3, -RZ, RZ, 4.28125, 0 ;  /* 0x44480000ff037431 */ /* 0x000fe200000001ff */
[----:B------:R-:W-:Y:S01]  /*19f0*/  MOV R6, 0x3aa3d70a ;  /* 0x3aa3d70a00067802 */ /* 0x000fe20000000f00 */
[----:B------:R-:W-:Y:S04]  /*1a00*/  BSSY.RECONVERGENT B2, `(.L_x_164) ;  /* 0x000000d000027945 */ /* 0x000fe80003800200 */
[----:B------:R-:W-:-:S04]  /*1a10*/  FFMA R3, -R3, R6, 1 ;  /* 0x3f80000003037423 */ /* 0x000fc80000000106 */
[----:B------:R-:W-:Y:S01]  /*1a20*/  FFMA R3, R3, R6, 0.0012499999720603227615 ;  /* 0x3aa3d70a03037423 */ /* 0x000fe20000000006 */
[----:B0-----:R-:W-:-:S04]  /*1a30*/  FMUL R4, R14, UR4 ;  /* 0x000000040e047c20 */ /* 0x001fc80008400000 */
[----:B------:R-:W0:Y:S01]  /*1a40*/  FCHK P0, R4, 800 ;  /* 0x4448000004007902 */ /* 0x000e220000000000 */
[----:B-----5:R-:W-:-:S04]  /*1a50*/  FFMA R23, R4, R3, RZ ;  /* 0x0000000304177223 */ /* 0x020fc800000000ff */
[----:B------:R-:W-:-:S04]  /*1a60*/  FFMA R6, R23, -800, R4 ;  /* 0xc448000017067823 */ /* 0x000fc80000000004 */
[----:B------:R-:W-:Y:S01]  /*1a70*/  FFMA R23, R3, R6, R23 ;  /* 0x0000000603177223 */ /* 0x000fe20000000017 */
[----:B0-----:R-:W-:Y:S06]  /*1a80*/  @!P0 BRA `(.L_x_165) ;  /* 0x0000000000108947 */ /* 0x001fec0003800000 */
[----:B------:R-:W-:Y:S02]  /*1a90*/  MOV R3, 0x44480000 ;  /* 0x4448000000037802 */ /* 0x000fe40000000f00 */
[----:B------:R-:W-:-:S07]  /*1aa0*/  MOV R6, 0x1ac0 ;  /* 0x00001ac000067802 */ /* 0x000fce0000000f00 */
[----:B------:R-:W-:Y:S05]  /*1ab0*/  CALL.REL.NOINC `($__internal_4_$__cuda_sm3x_div_rn_noftz_f32_slowpath) ;  /* 0x0000001c005c7944 */ /* 0x000fea0003c00000 */
[----:B------:R-:W-:-:S07]  /*1ac0*/  MOV R23, R3 ;  /* 0x0000000300177202 */ /* 0x000fce0000000f00 */
.L_x_165:
[----:B------:R-:W-:Y:S05]  /*1ad0*/  BSYNC.RECONVERGENT B2 ;  /* 0x0000000000027941 */ /* 0x000fea0003800200 */
.L_x_164:
[----:B------:R-:W0:Y:S01]  /*1ae0*/  LDC R3, c[0x0][0x478] ;  /* 0x00011e00ff037b82 */ /* 0x000e220000000800 */
[----:B------:R-:W-:Y:S01]  /*1af0*/  HFMA2 R4, -RZ, RZ, 0, 0 ;  /* 0x00000000ff047431 */ /* 0x000fe200000001ff */
[----:B------:R-:W-:Y:S02]  /*1b00*/  MOV R6, RZ ;  /* 0x000000ff00067202 */ /* 0x000fe40000000f00 */
[C---:B0-----:R-:W-:Y:S02]  /*1b10*/  ISETP.GE.AND P0, PT, R3.reuse, 0x2, PT ;  /* 0x000000020300780c */ /* 0x041fe40003f06270 */
[----:B------:R-:W-:-:S11]  /*1b20*/  IADD3 R3, PT, PT, R3, -0x1, RZ ;  /* 0xffffffff03037810 */ /* 0x000fd60007ffe0ff */
[----:B------:R-:W-:Y:S05]  /*1b30*/  @!P0 BRA `(.L_x_166) ;  /* 0x0000000000508947 */ /* 0x000fea0003800000 */
[----:B------:R-:W0:Y:S01]  /*1b40*/  LDC.64 R20, c[0x0][0x468] ;  /* 0x00011a00ff147b82 */ /* 0x000e220000000a00 */
[----:B------:R-:W-:Y:S01]  /*1b50*/  BSSY.RECONVERGENT B0, `(.L_x_166) ;  /* 0x0000012000007945 */ /* 0x000fe20003800200 */
[----:B------:R-:W-:-:S07]  /*1b60*/  MOV R4, RZ ;  /* 0x000000ff00047202 */ /* 0x000fce0000000f00 */
.L_x_170:
        /* <DEDUP_REMOVED lines=10> */
.L_x_168:
[----:B------:R-:W-:Y:S05]  /*1c10*/  BSYNC.RELIABLE B1 ;  /* 0x0000000000017941 */ /* 0x000fea0003800100 */
.L_x_167:
[----:B------:R-:W-:-:S05]  /*1c20*/  VIADD R4, R4, 0x1 ;  /* 0x0000000104047836 */ /* 0x000fca0000000000 */
[----:B------:R-:W-:-:S13]  /*1c30*/  ISETP.NE.AND P0, PT, R4, R3, PT ;  /* 0x000000030400720c */ /* 0x000fda0003f05270 */
[----:B------:R-:W-:Y:S05]  /*1c40*/  @P0 BRA `(.L_x_170) ;  /* 0xfffffffc00c80947 */ /* 0x000fea000383ffff */
[----:B------:R-:W-:Y:S01]  /*1c50*/  HFMA2 R4, -RZ, RZ, 0, 0 ;  /* 0x00000000ff047431 */ /* 0x000fe200000001ff */
[----:B------:R-:W-:-:S07]  /*1c60*/  MOV R6, RZ ;  /* 0x000000ff00067202 */ /* 0x000fce0000000f00 */
.L_x_169:
[----:B------:R-:W-:Y:S05]  /*1c70*/  BSYNC.RECONVERGENT B0 ;  /* 0x0000000000007941 */ /* 0x000fea0003800200 */
.L_x_166:
        /* <DEDUP_REMOVED lines=12> */
[----:B------:R-:W-:Y:S01]  /*1d40*/  HFMA2 R6, -RZ, RZ, 0, 0 ;  /* 0x00000000ff067431 */ /* 0x000fe200000001ff */
[----:B------:R-:W-:Y:S06]  /*1d50*/  BSSY.RECONVERGENT B0, `(.L_x_171) ;  /* 0x0000012000007945 */ /* 0x000fec0003800200 */
.L_x_175:
[----:B------:R-:W0:Y:S02]  /*1d60*/  LDC.64 R20, c[0x0][0x470] ;  /* 0x00011c00ff147b82 */ /* 0x000e240000000a00 */
        /* <DEDUP_REMOVED lines=10> */
.L_x_173:
[----:B------:R-:W-:Y:S05]  /*1e10*/  BSYNC.RELIABLE B1 ;  /* 0x0000000000017941 */ /* 0x000fea0003800100 */
.L_x_172:
[----:B------:R-:W-:-:S04]  /*1e20*/  IADD3 R6, PT, PT, R6, 0x1, RZ ;  /* 0x0000000106067810 */ /* 0x000fc80007ffe0ff */
[----:B------:R-:W-:-:S13]  /*1e30*/  ISETP.NE.AND P0, PT, R6, R9, PT ;  /* 0x000000090600720c */ /* 0x000fda0003f05270 */
[----:B------:R-:W-:Y:S05]  /*1e40*/  @P0 BRA `(.L_x_175) ;  /* 0xfffffffc00c40947 */ /* 0x000fea000383ffff */
[----:B------:R-:W-:Y:S01]  /*1e50*/  HFMA2 R28, -RZ, RZ, 0, 0 ;  /* 0x00000000ff1c7431 */ /* 0x000fe200000001ff */
[----:B------:R-:W-:-:S07]  /*1e60*/  MOV R6, RZ ;  /* 0x000000ff00067202 */ /* 0x000fce0000000f00 */
.L_x_174:
[----:B------:R-:W-:Y:S05]  /*1e70*/  BSYNC.RECONVERGENT B0 ;  /* 0x0000000000007941 */ /* 0x000fea0003800200 */
.L_x_171:
        /* <DEDUP_REMOVED lines=43> */
[----:B------:R-:W-:Y:S05]  /*2130*/  CALL.REL.NOINC `($__internal_4_$__cuda_sm3x_div_rn_noftz_f32_slowpath) ;  /* 0x0000001400bc7944 */ /* 0x000fea0003c00000 */
[----:B------:R-:W-:-:S07]  /*2140*/  MOV R6, R3 ;  /* 0x0000000300067202 */ /* 0x000fce0000000f00 */
.L_x_180:
[----:B------:R-:W-:Y:S05]  /*2150*/  BSYNC.RECONVERGENT B3 ;  /* 0x0000000000037941 */ /* 0x000fea0003800200 */
.L_x_179:
[----:B------:R-:W-:-:S04]  /*2160*/  FADD R3, -R6, 1 ;  /* 0x3f80000006037421 */ /* 0x000fc80000000100 */
[----:B------:R-:W-:-:S04]  /*2170*/  FMUL R22, R22, R3 ;  /* 0x0000000316167220 */ /* 0x000fc80000400000 */
[----:B------:R-:W-:Y:S01]  /*2180*/  FFMA R22, R29, R6, R22 ;  /* 0x000000061d167223 */ /* 0x000fe20000000016 */
[----:B------:R-:W-:Y:S06]  /*2190*/  BRA `(.L_x_177) ;  /* 0x00000004002c7947 */ /* 0x000fec0003800000 */
.L_x_178:
        /* <DEDUP_REMOVED lines=21> */
.L_x_183:
[----:B------:R-:W-:Y:S05]  /*22f0*/  BSYNC.RECONVERGENT B3 ;  /* 0x0000000000037941 */ /* 0x000fea0003800200 */
.L_x_182:
[----:B------:R-:W-:-:S04]  /*2300*/  FADD R9, -R3, 1 ;  /* 0x3f80000003097421 */ /* 0x000fc80000000100 */
[----:B------:R-:W-:-:S04]  /*2310*/  FMUL R9, R22, R9 ;  /* 0x0000000916097220 */ /* 0x000fc80000400000 */
[----:B------:R-:W-:Y:S01]  /*2320*/  FFMA R22, R30, R3, R9 ;  /* 0x000000031e167223 */ /* 0x000fe20000000009 */
[----:B------:R-:W-:Y:S06]  /*2330*/  BRA `(.L_x_177) ;  /* 0x0000000000c47947 */ /* 0x000fec0003800000 */
.L_x_181:
        /* <DEDUP_REMOVED lines=19> */
[----:B------:R-:W-:-:S07]  /*2470*/  MOV R32, R3 ;  /* 0x0000000300207202 */ /* 0x000fce0000000f00 */
.L_x_185:
[----:B------:R-:W-:Y:S05]  /*2480*/  BSYNC.RECONVERGENT B3 ;  /* 0x0000000000037941 */ /* 0x000fea0003800200 */
.L_x_184:
        /* <DEDUP_REMOVED lines=19> */
.L_x_187:
[----:B------:R-:W-:Y:S05]  /*25c0*/  BSYNC.RECONVERGENT B3 ;  /* 0x0000000000037941 */ /* 0x000fea0003800200 */
.L_x_186:
        /* <DEDUP_REMOVED lines=8> */
.L_x_177:
[----:B------:R-:W-:Y:S05]  /*2650*/  BSYNC.RECONVERGENT B2 ;  /* 0x0000000000027941 */ /* 0x000fea0003800200 */
.L_x_176:
        /* <DEDUP_REMOVED lines=9> */
.L_x_192:
[----:B0----5:R-:W-:-:S05]  /*26f0*/  IMAD.WIDE.U32 R28, R4, 0x4, R20 ;  /* 0x00000004041c7825 */ /* 0x021fca00078e0014 */
        /* <DEDUP_REMOVED lines=9> */
.L_x_190:
[----:B------:R-:W-:Y:S05]  /*2790*/  BSYNC.RELIABLE B1 ;  /* 0x0000000000017941 */ /* 0x000fea0003800100 */
.L_x_189:
[----:B------:R-:W-:-:S05]  /*27a0*/  VIADD R4, R4, 0x1 ;  /* 0x0000000104047836 */ /* 0x000fca0000000000 */
[----:B------:R-:W-:-:S13]  /*27b0*/  ISETP.NE.AND P0, PT, R4, R3, PT ;  /* 0x000000030400720c */ /* 0x000fda0003f05270 */
[----:B------:R-:W-:Y:S05]  /*27c0*/  @P0 BRA `(.L_x_192) ;  /* 0xfffffffc00c80947 */ /* 0x000fea000383ffff */
[----:B------:R-:W-:Y:S01]  /*27d0*/  HFMA2 R4, -RZ, RZ, 0, 0 ;  /* 0x00000000ff047431 */ /* 0x000fe200000001ff */
[----:B------:R-:W-:-:S07]  /*27e0*/  MOV R6, RZ ;  /* 0x000000ff00067202 */ /* 0x000fce0000000f00 */
.L_x_191:
[----:B------:R-:W-:Y:S05]  /*27f0*/  BSYNC.RECONVERGENT B0 ;  /* 0x0000000000007941 */ /* 0x000fea0003800200 */
.L_x_188:
        /* <DEDUP_REMOVED lines=14> */
.L_x_197:
        /* <DEDUP_REMOVED lines=11> */
.L_x_195:
[----:B------:R-:W-:Y:S05]  /*2990*/  BSYNC.RELIABLE B1 ;  /* 0x0000000000017941 */ /* 0x000fea0003800100 */
.L_x_194:
[----:B------:R-:W-:-:S04]  /*29a0*/  IADD3 R6, PT, PT, R6, 0x1, RZ ;  /* 0x0000000106067810 */ /* 0x000fc80007ffe0ff */
[----:B------:R-:W-:-:S13]  /*29b0*/  ISETP.NE.AND P0, PT, R6, R9, PT ;  /* 0x000000090600720c */ /* 0x000fda0003f05270 */
[----:B------:R-:W-:Y:S05]  /*29c0*/  @P0 BRA `(.L_x_197) ;  /* 0xfffffffc00c40947 */ /* 0x000fea000383ffff */
[----:B------:R-:W-:Y:S01]  /*29d0*/  HFMA2 R28, -RZ, RZ, 0, 0 ;  /* 0x00000000ff1c7431 */ /* 0x000fe200000001ff */
[----:B------:R-:W-:-:S07]  /*29e0*/  MOV R6, RZ ;  /* 0x000000ff00067202 */ /* 0x000fce0000000f00 */
.L_x_196:
[----:B------:R-:W-:Y:S05]  /*29f0*/  BSYNC.RECONVERGENT B0 ;  /* 0x0000000000007941 */ /* 0x000fea0003800200 */
.L_x_193:
[----:B------:R-:W0:Y:S01]  /*2a00*/  LDC.64 R20, c[0x0][0x490] ;  /* 0x00012400ff147b82 */ /* 0x000e220000000a00 */
[----:B------:R-:W1:Y:S07]  /*2a10*/  LDCU UR4, c[0x0][0x4a4] ;  /* 0x00009480ff0477ac */ /* 0x000e6e0008000800 */
[----:B------:R-:W2:Y:S01]  /*2a20*/  LDC.64 R32, c[0x0][0x480] ;  /* 0x00012000ff207b82 */ /* 0x000ea20000000a00 */
[----:B0----5:R-:W-:-:S06]  /*2a30*/  IMAD.WIDE R30, R9, 0x4, R20 ;  /* 0x00000004091e7825 */ /* 0x021fcc00078e0214 */
        /* <DEDUP_REMOVED lines=41> */
.L_x_202:
[----:B------:R-:W-:Y:S05]  /*2cd0*/  BSYNC.RECONVERGENT B3 ;  /* 0x0000000000037941 */ /* 0x000fea0003800200 */
.L_x_201:
[----:B------:R-:W-:-:S04]  /*2ce0*/  FADD R4, -R6, 1 ;  /* 0x3f80000006047421 */ /* 0x000fc80000000100 */
[----:B------:R-:W-:-:S04]  /*2cf0*/  FMUL R4, R23, R4 ;  /* 0x0000000417047220 */ /* 0x000fc80000400000 */
[----:B------:R-:W-:Y:S01]  /*2d00*/  FFMA R23, R29, R6, R4 ;  /* 0x000000061d177223 */ /* 0x000fe20000000004 */
[----:B------:R-:W-:Y:S06]  /*2d10*/  BRA `(.L_x_199) ;  /* 0x00000004002c7947 */ /* 0x000fec0003800000 */
.L_x_200:
        /* <DEDUP_REMOVED lines=21> */
.L_x_205:
[----:B------:R-:W-:Y:S05]  /*2e70*/  BSYNC.RECONVERGENT B3 ;  /* 0x0000000000037941 */ /* 0x000fea0003800200 */
.L_x_204:
[----:B------:R-:W-:-:S04]  /*2e80*/  FADD R4, -R3, 1 ;  /* 0x3f80000003047421 */ /* 0x000fc80000000100 */
[----:B------:R-:W-:-:S04]  /*2e90*/  FMUL R23, R23, R4 ;  /* 0x0000000417177220 */ /* 0x000fc80000400000 */
[----:B------:R-:W-:Y:S01]  /*2ea0*/  FFMA R23, R30, R3, R23 ;  /* 0x000000031e177223 */ /* 0x000fe20000000017 */
[----:B------:R-:W-:Y:S06]  /*2eb0*/  BRA `(.L_x_199) ;  /* 0x0000000000c47947 */ /* 0x000fec0003800000 */
.L_x_203:
        /* <DEDUP_REMOVED lines=20> */
.L_x_207:
[----:B------:R-:W-:Y:S05]  /*3000*/  BSYNC.RECONVERGENT B3 ;  /* 0x0000000000037941 */ /* 0x000fea0003800200 */
.L_x_206:
        /* <DEDUP_REMOVED lines=19> */
.L_x_209:
[----:B------:R-:W-:Y:S05]  /*3140*/  BSYNC.RECONVERGENT B3 ;  /* 0x0000000000037941 */ /* 0x000fea0003800200 */
.L_x_208:
        /* <DEDUP_REMOVED lines=8> */
.L_x_199:
[----:B------:R-:W-:Y:S05]  /*31d0*/  BSYNC.RECONVERGENT B2 ;  /* 0x0000000000027941 */ /* 0x000fea0003800200 */
.L_x_198:
[----:B------:R-:W0:Y:S01]  /*31e0*/  LDCU UR4, c[0x0][0x438] ;  /* 0x00008700ff0477ac */ /* 0x000e220008000800 */
[----:B------:R-:W-:Y:S01]  /*31f0*/  FMUL R3, R17, 0.0099999997764825820923 ;  /* 0x3c23d70a11037820 */ /* 0x000fe20000400000 */
[----:B------:R-:W-:Y:S01]  /*3200*/  ISETP.GT.AND P0, PT, R18, 0x2, PT ;  /* 0x000000021200780c */ /* 0x000fe20003f04270 */
[----:B------:R-:W-:Y:S01]  /*3210*/  FMUL R28, R7, R7 ;  /* 0x00000007071c7220 */ /* 0x000fe20000400000 */
[----:B------:R-:W-:Y:S01]  /*3220*/  VIMNMX.U32 R5, PT, PT, R19, R0, !PT ;  /* 0x0000000013057248 */ /* 0x000fe20007fe0000 */
[----:B------:R-:W-:Y:S01]  /*3230*/  FMUL R4, R3, R22 ;  /* 0x0000001603047220 */ /* 0x000fe20000400000 */
[----:B------:R-:W-:Y:S02]  /*3240*/  BSSY.RECONVERGENT B6, `(.L_x_210) ;  /* 0x0000031000067945 */ /* 0x000fe40003800200 */
[----:B------:R-:W-:Y:S01]  /*3250*/  ISETP.GT.U32.OR P0, PT, R5, 0x2, P0 ;  /* 0x000000020500780c */ /* 0x000fe20000704470 */
[----:B-----5:R-:W-:-:S04]  /*3260*/  FMUL R3, R4, R23 ;  /* 0x0000001704037220 */ /* 0x020fc80000400000 */
[----:B------:R-:W-:-:S04]  /*3270*/  FMUL R3, R28, R3 ;  /* 0x000000031c037220 */ /* 0x000fc80000400000 */
[----:B0-----:R-:W-:-:S04]  /*3280*/  FMUL R27, R3, UR4 ;  /* 0x00000004031b7c20 */ /* 0x001fc80008400000 */
[----:B------:R-:W-:Y:S05]  /*3290*/  @P0 BRA `(.L_x_211) ;  /* 0x0000000000ac0947 */ /* 0x000fea0003800000 */
[----:B------:R-:W-:Y:S01]  /*32a0*/  F2F.F64.F32 R8, R8 ;  /* 0x0000000800087310 */ /* 0x000fe20000201800 */
[----:B------:R-:W-:Y:S01]  /*32b0*/  MOV R29, 0x18 ;  /* 0x00000018001d7802 */ /* 0x000fe20000000f00 */
[----:B------:R0:W-:Y:S01]  /*32c0*/  STL.64 [R1], R18 ;  /* 0x0000001201007387 */ /* 0x0001e20000100a00 */
[----:B------:R-:W1:Y:S01]  /*32d0*/  LDCU.64 UR4, c[0x4][URZ] ;  /* 0x01000000ff0477ac */ /* 0x000e620008000a00 */
[----:B------:R-:W-:Y:S01]  /*32e0*/  MOV R6, R16 ;  /* 0x0000001000067202 */ /* 0x000fe20000000f00 */
[----:B------:R0:W2:Y:S01]  /*32f0*/  LDC.64 R30, c[0x4][R29] ;  /* 0x010000001d1e7b82 */ /* 0x0000a20000000a00 */
[----:B------:R0:W-:Y:S01]  /*3300*/  STL [R1+0x8], R0 ;  /* 0x0000080001007387 */ /* 0x0001e20000100800 */
[----:B------:R-:W-:Y:S01]  /*3310*/  MOV R7, R2 ;  /* 0x0000000200077202 */ /* 0x000fe20000000f00 */
[----:B------:R-:W3:Y:S08]  /*3320*/  F2F.F64.F32 R10, R10 ;  /* 0x0000000a000a7310 */ /* 0x000ef00000201800 */
[----:B------:R-:W-:Y:S01]  /*3330*/  F2F.F64.F32 R12, R12 ;  /* 0x0000000c000c7310 */ /* 0x000fe20000201800 */
[----:B-1----:R-:W-:Y:S01]  /*3340*/  MOV R4, UR4 ;  /* 0x0000000400047c02 */ /* 0x002fe20008000f00 */
[----:B---3--:R0:W-:Y:S06]  /*3350*/  STL.128 [R1+0x10], R8 ;  /* 0x0000100801007387 */ /* 0x0081ec0000100c00 */
[----:B------:R-:W1:Y:S01]  /*3360*/  F2F.F64.F32 R14, R14 ;  /* 0x0000000e000e7310 */ /* 0x000e620000201800 */
[----:B------:R-:W-:Y:S01]  /*3370*/  MOV R5, UR5 ;  /* 0x0000000500057c02 */ /* 0x000fe20008000f00 */
[----:B-1----:R0:W-:Y:S06]  /*3380*/  STL.128 [R1+0x20], R12 ;  /* 0x0000200c01007387 */ /* 0x0021ec0000100c00 */
[----:B------:R-:W-:-:S07]  /*3390*/  LEPC R20, `(.L_x_212) ;  /* 0x000000001014794e */ /* 0x000fce0000000000 */
[----:B0-2---:R-:W-:Y:S05]  /*33a0*/  CALL.ABS.NOINC R30 ;  /* 0x000000001e007343 */ /* 0x005fea0003c00000 */
.L_x_212:
[----:B------:R-:W-:Y:S01]  /*33b0*/  F2F.F64.F32 R8, R17 ;  /* 0x0000001100087310 */ /* 0x000fe20000201800 */
[----:B------:R0:W1:Y:S01]  /*33c0*/  LDC.64 R18, c[0x4][R29] ;  /* 0x010000001d127b82 */ /* 0x0000620000000a00 */
[----:B------:R-:W2:Y:S01]  /*33d0*/  LDCU.64 UR4, c[0x4][0x8] ;  /* 0x01000100ff0477ac */ /* 0x000ea20008000a00 */
[----:B------:R-:W-:Y:S02]  /*33e0*/  MOV R6, R16 ;  /* 0x0000001000067202 */ /* 0x000fe40000000f00 */
[----:B------:R-:W-:-:S03]  /*33f0*/  MOV R7, R2 ;  /* 0x0000000200077202 */ /* 0x000fc60000000f00 */
[----:B------:R-:W3:Y:S08]  /*3400*/  F2F.F64.F32 R10, R22 ;  /* 0x00000016000a7310 */ /* 0x000ef00000201800 */
[----:B------:R-:W-:Y:S01]  /*3410*/  F2F.F64.F32 R12, R23 ;  /* 0x00000017000c7310 */ /* 0x000fe20000201800 */
[----:B--2---:R-:W-:Y:S01]  /*3420*/  MOV R4, UR4 ;  /* 0x0000000400047c02 */ /* 0x004fe20008000f00 */
[----:B------:R-:W-:Y:S01]  /*3430*/  IMAD.U32 R5, RZ, RZ, UR5 ;  /* 0x00000005ff057e24 */ /* 0x000fe2000f8e00ff */
[----:B---3--:R0:W-:Y:S05]  /*3440*/  STL.128 [R1], R8 ;  /* 0x0000000801007387 */ /* 0x0081ea0000100c00 */
[----:B------:R-:W2:Y:S02]  /*3450*/  F2F.F64.F32 R14, R28 ;  /* 0x0000001c000e7310 */ /* 0x000ea40000201800 */
[----:B--2---:R0:W-:Y:S02]  /*3460*/  STL.128 [R1+0x10], R12 ;  /* 0x0000100c01007387 */ /* 0x0041e40000100c00 */
[----:B------:R-:W-:-:S07]  /*3470*/  LEPC R20, `(.L_x_213) ;  /* 0x000000001014794e */ /* 0x000fce0000000000 */
[----:B01----:R-:W-:Y:S05]  /*3480*/  CALL.ABS.NOINC R18 ;  /* 0x0000000012007343 */ /* 0x003fea0003c00000 */
.L_x_213:
[----:B------:R-:W0:Y:S01]  /*3490*/  F2F.F64.F32 R8, R27 ;  /* 0x0000001b00087310 */ /* 0x000e220000201800 */
[----:B------:R-:W-:Y:S01]  /*34a0*/  HFMA2 R10, -RZ, RZ, 2, 0 ;  /* 0x40000000ff0a7431 */ /* 0x000fe200000001ff */
[----:B------:R-:W-:Y:S01]  /*34b0*/  MOV R11, 0x3f847ae1 ;  /* 0x3f847ae1000b7802 */ /* 0x000fe20000000f00 */
[----:B------:R1:W2:Y:S01]  /*34c0*/  LDC.64 R12, c[0x4][R29] ;  /* 0x010000001d0c7b82 */ /* 0x0002a20000000a00 */
[----:B------:R-:W3:Y:S01]  /*34d0*/  LDCU.64 UR4, c[0x4][0x10] ;  /* 0x01000200ff0477ac */ /* 0x000ee20008000a00 */
[----:B------:R-:W-:Y:S02]  /*34e0*/  MOV R6, R16 ;  /* 0x0000001000067202 */ /* 0x000fe40000000f00 */
[----:B------:R-:W-:Y:S01]  /*34f0*/  MOV R7, R2 ;  /* 0x0000000200077202 */ /* 0x000fe20000000f00 */
[----:B0-----:R1:W-:Y:S01]  /*3500*/  STL.128 [R1], R8 ;  /* 0x0000000801007387 */ /* 0x0013e20000100c00 */
[----:B---3--:R-:W-:Y:S02]  /*3510*/  MOV R4, UR4 ;  /* 0x0000000400047c02 */ /* 0x008fe40008000f00 */
[----:B------:R-:W-:-:S07]  /*3520*/  MOV R5, UR5 ;  /* 0x0000000500057c02 */ /* 0x000fce0008000f00 */
[----:B------:R-:W-:-:S07]  /*3530*/  LEPC R20, `(.L_x_211) ;  /* 0x000000001014794e */ /* 0x000fce0000000000 */
[----:B-12---:R-:W-:Y:S05]  /*3540*/  CALL.ABS.NOINC R12 ;  /* 0x000000000c007343 */ /* 0x006fea0003c00000 */
.L_x_211:
[----:B------:R-:W-:Y:S05]  /*3550*/  BSYNC.RECONVERGENT B6 ;  /* 0x0000000000067941 */ /* 0x000fea0003800200 */
.L_x_210:
[----:B------:R-:W0:Y:S01]  /*3560*/  LDCU UR4, c[0x0][0x4c4] ;  /* 0x00009880ff0477ac */ /* 0x000e220008000800 */
[----:B------:R-:W1:Y:S01]  /*3570*/  LDCU.64 UR6, c[0x0][0x398] ;  /* 0x00007300ff0677ac */ /* 0x000e620008000a00 */
[----:B0-----:R-:W-:Y:S01]  /*3580*/  UISETP.NE.AND UP0, UPT, UR4, URZ, UPT ;  /* 0x000000ff0400728c */ /* 0x001fe2000bf05270 */
[----:B-1----:R-:W-:-:S04]  /*3590*/  IMAD R25, R25, UR7, R26 ;  /* 0x0000000719197c24 */ /* 0x002fc8000f8e021a */
[----:B------:R-:W-:-:S04]  /*35a0*/  IMAD R25, R25, UR6, R24 ;  /* 0x0000000619197c24 */ /* 0x000fc8000f8e0218 */
[----:B------:R-:W-:Y:S05]  /*35b0*/  BRA.U !UP0, `(.L_x_214) ;  /* 0x0000000108107547 */ /* 0x000fea000b800000 */
[----:B------:R-:W0:Y:S02]  /*35c0*/  LDC.64 R2, c[0x0][0x388] ;  /* 0x0000e200ff027b82 */ /* 0x000e240000000a00 */
[----:B0-----:R-:W-:-:S05]  /*35d0*/  IMAD.WIDE R2, R25, 0x4, R2 ;  /* 0x0000000419027825 */ /* 0x001fca00078e0202 */
[----:B------:R1:W-:Y:S01]  /*35e0*/  REDG.E.ADD.F32.FTZ.RN.STRONG.GPU desc[UR36][R2.64], R27 ;  /* 0x0000001b020079a6 */ /* 0x0003e2000c12f324 */
[----:B------:R-:W-:Y:S05]  /*35f0*/  BRA `(.L_x_215) ;  /* 0x00000000000c7947 */ /* 0x000fea0003800000 */
.L_x_214:
[----:B------:R-:W0:Y:S02]  /*3600*/  LDC.64 R2, c[0x0][0x388] ;  /* 0x0000e200ff027b82 */ /* 0x000e240000000a00 */
[----:B0-----:R-:W-:-:S05]  /*3610*/  IMAD.WIDE R2, R25, 0x4, R2 ;  /* 0x0000000419027825 */ /* 0x001fca00078e0202 */
[----:B------:R0:W-:Y:S02]  /*3620*/  STG.E desc[UR36][R2.64], R27 ;  /* 0x0000001b02007986 */ /* 0x0001e4000c101924 */
.L_x_215:
[----:B------:R-:W2:Y:S02]  /*3630*/  LDCU.64 UR4, c[0x0][0x390] ;  /* 0x00007200ff0477ac */ /* 0x000ea40008000a00 */
[----:B--2---:R-:W-:-:S04]  /*3640*/  ISETP.NE.U32.AND P0, PT, RZ, UR4, PT ;  /* 0x00000004ff007c0c */ /* 0x004fc8000bf05070 */
[----:B------:R-:W-:-:S13]  /*3650*/  ISETP.NE.AND.EX P0, PT, RZ, UR5, PT, P0 ;  /* 0x00000005ff007c0c */ /* 0x000fda000bf05300 */
[----:B------:R-:W-:Y:S05]  /*3660*/  @!P0 EXIT ;  /* 0x000000000000894d */ /* 0x000fea0003800000 */
[----:B01----:R-:W-:Y:S01]  /*3670*/  IADD3 R2, P0, PT, R25, UR4, RZ ;  /* 0x0000000419027c10 */ /* 0x003fe2000ff1e0ff */
[----:B------:R-:W-:-:S03]  /*3680*/  HFMA2 R0, -RZ, RZ, 0, 5.9604644775390625e-08 ;  /* 0x00000001ff007431 */ /* 0x000fc600000001ff */
[----:B------:R-:W-:-:S05]  /*3690*/  LEA.HI.X.SX32 R3, R25, UR5, 0x1, P0 ;  /* 0x0000000519037c11 */ /* 0x000fca00080f0eff */
[----:B------:R-:W-:Y:S01]  /*36a0*/  STG.E.U8 desc[UR36][R2.64], R0 ;  /* 0x0000000002007986 */ /* 0x000fe2000c101124 */
[----:B------:R-:W-:Y:S05]  /*36b0*/  EXIT ;  /* 0x000000000000794d */ /* 0x000fea0003800000 */
        .weak           $__internal_3_$__cuda_sm20_sqrt_rn_f32_slowpath
        .type           $__internal_3_$__cuda_sm20_sqrt_rn_f32_slowpath,@function
        .size           $__internal_3_$__cuda_sm20_sqrt_rn_f32_slowpath,($__internal_4_$__cuda_sm3x_div_rn_noftz_f32_slowpath - $__internal_3_$__cuda_sm20_sqrt_rn_f32_slowpath)
$__internal_3_$__cuda_sm20_sqrt_rn_f32_slowpath:
[----:B------:R-:W-:-:S13]  /*36c0*/  LOP3.LUT P0, RZ, R3, 0x7fffffff, RZ, 0xc0, !PT ;  /* 0x7fffffff03ff7812 */ /* 0x000fda000780c0ff */
[----:B------:R-:W-:Y:S01]  /*36d0*/  @!P0 MOV R4, R3 ;  /* 0x0000000300048202 */ /* 0x000fe20000000f00 */
[----:B------:R-:W-:Y:S06]  /*36e0*/  @!P0 BRA `(.L_x_216) ;  /* 0x0000000000408947 */ /* 0x000fec0003800000 */
[----:B------:R-:W-:-:S13]  /*36f0*/  FSETP.GEU.FTZ.AND P0, PT, R3, RZ, PT ;  /* 0x000000ff0300720b */ /* 0x000fda0003f1e000 */
[----:B------:R-:W-:Y:S01]  /*3700*/  @!P0 IMAD.MOV.U32 R4, RZ, RZ, 0x7fffffff ;  /* 0x7fffffffff048424 */ /* 0x000fe200078e00ff */
        /* <DEDUP_REMOVED lines=14> */
.L_x_216:
[----:B------:R-:W-:Y:S01]  /*37f0*/  HFMA2 R5, -RZ, RZ, 0, 0 ;  /* 0x00000000ff057431 */ /* 0x000fe200000001ff */
[----:B------:R-:W-:Y:S02]  /*3800*/  MOV R10, R4 ;  /* 0x00000004000a7202 */ /* 0x000fe40000000f00 */
[----:B------:R-:W-:-:S04]  /*3810*/  MOV R4, R9 ;  /* 0x0000000900047202 */ /* 0x000fc80000000f00 */
[----:B------:R-:W-:Y:S05]  /*3820*/  RET.REL.NODEC R4 `(_Z19calculateDoseKernelPKsPfPhiiifffffffffffffffiiiiiifffffffffffffffffPKfS4_S4_iiS4_S4_S4_iiS4_S4_S4_S4_iiiS4_iffi) ;  /* 0xffffffc404f47950 */ /* 0x000fea0003c3ffff */
        .weak           $__internal_4_$__cuda_sm3x_div_rn_noftz_f32_slowpath
        .type           $__internal_4_$__cuda_sm3x_div_rn_noftz_f32_slowpath,@function
        .size           $__internal_4_$__cuda_sm3x_div_rn_noftz_f32_slowpath,(.L_x_233 - $__internal_4_$__cuda_sm3x_div_rn_noftz_f32_slowpath)
$__internal_4_$__cuda_sm3x_div_rn_noftz_f32_slowpath:
        /* <DEDUP_REMOVED lines=29> */
[----:B------:R-:W-:Y:S01]  /*3a00*/  @P0 MOV R11, RZ ;  /* 0x000000ff000b0202 */ /* 0x000fe20000000f00 */
[----:B------:R-:W-:Y:S01]  /*3a10*/  @!P0 FFMA R4, R4, 1.84467440737095516160e+19, RZ ;  /* 0x5f80000004048823 */ /* 0x000fe200000000ff */
[----:B------:R-:W-:Y:S01]  /*3a20*/  @!P0 MOV R11, 0xffffffc0 ;  /* 0xffffffc0000b8802 */ /* 0x000fe20000000f00 */
[----:B------:R-:W-:-:S03]  /*3a30*/  @!P1 FFMA R3, R3, 1.84467440737095516160e+19, RZ ;  /* 0x5f80000003039823 */ /* 0x000fc600000000ff */
[----:B------:R-:W-:-:S07]  /*3a40*/  @!P1 IADD3 R11, PT, PT, R11, 0x40, RZ ;  /* 0x000000400b0b9810 */ /* 0x000fce0007ffe0ff */
.L_x_218:
[----:B------:R-:W-:Y:S01]  /*3a50*/  LEA R20, R9, 0xc0800000, 0x17 ;  /* 0xc080000009147811 */ /* 0x000fe200078eb8ff */
[----:B------:R-:W-:Y:S01]  /*3a60*/  BSSY.RECONVERGENT B1, `(.L_x_223) ;  /* 0x0000036000017945 */ /* 0x000fe20003800200 */
[----:B------:R-:W-:-:S03]  /*3a70*/  IADD3 R15, PT, PT, R15, -0x7f, RZ ;  /* 0xffffff810f0f7810 */ /* 0x000fc60007ffe0ff */
[----:B------:R-:W-:Y:S01]  /*3a80*/  IMAD.IADD R33, R3, 0x1, -R20 ;  /* 0x0000000103217824 */ /* 0x000fe200078e0a14 */
[C---:B------:R-:W-:Y:S01]  /*3a90*/  IADD3 R36, PT, PT, R15.reuse, 0x7f, -R9 ;  /* 0x0000007f0f247810 */ /* 0x040fe20007ffe809 */
[----:B------:R-:W-:Y:S02]  /*3aa0*/  IMAD R3, R15, -0x800000, R4 ;  /* 0xff8000000f037824 */ /* 0x000fe400078e0204 */
[----:B------:R-:W0:Y:S01]  /*3ab0*/  MUFU.RCP R21, R33 ;  /* 0x0000002100157308 */ /* 0x000e220000001000 */
[----:B------:R-:W-:Y:S01]  /*3ac0*/  FADD.FTZ R20, -R33, -RZ ;  /* 0x800000ff21147221 */ /* 0x000fe20000010100 */
[----:B------:R-:W-:-:S03]  /*3ad0*/  IADD3 R36, PT, PT, R36, R11, RZ ;  /* 0x0000000b24247210 */ /* 0x000fc60007ffe0ff */
[----:B0-----:R-:W-:-:S04]  /*3ae0*/  FFMA R34, R21, R20, 1 ;  /* 0x3f80000015227423 */ /* 0x001fc80000000014 */
[----:B------:R-:W-:-:S04]  /*3af0*/  FFMA R34, R21, R34, R21 ;  /* 0x0000002215227223 */ /* 0x000fc80000000015 */
[----:B------:R-:W-:-:S04]  /*3b00*/  FFMA R21, R3, R34, RZ ;  /* 0x0000002203157223 */ /* 0x000fc800000000ff */
[----:B------:R-:W-:-:S04]  /*3b10*/  FFMA R4, R20, R21, R3 ;  /* 0x0000001514047223 */ /* 0x000fc80000000003 */
[----:B------:R-:W-:-:S04]  /*3b20*/  FFMA R21, R34, R4, R21 ;  /* 0x0000000422157223 */ /* 0x000fc80000000015 */
[----:B------:R-:W-:-:S04]  /*3b30*/  FFMA R20, R20, R21, R3 ;  /* 0x0000001514147223 */ /* 0x000fc80000000003 */
        /* <DEDUP_REMOVED lines=36> */
.L_x_225:
[----:B------:R-:W-:-:S04]  /*3d80*/  LOP3.LUT R3, R3, 0x80000000, RZ, 0xc0, !PT ;  /* 0x8000000003037812 */ /* 0x000fc800078ec0ff */
[----:B------:R-:W-:Y:S01]  /*3d90*/  LOP3.LUT R3, R3, 0x7f800000, RZ, 0xfc, !PT ;  /* 0x7f80000003037812 */ /* 0x000fe200078efcff */
[----:B------:R-:W-:Y:S06]  /*3da0*/  BRA `(.L_x_226) ;  /* 0x0000000000047947 */ /* 0x000fec0003800000 */
.L_x_224:
[----:B------:R-:W-:-:S07]  /*3db0*/  LEA R3, R36, R3, 0x17 ;  /* 0x0000000324037211 */ /* 0x000fce00078eb8ff */
.L_x_226:
[----:B------:R-:W-:Y:S05]  /*3dc0*/  BSYNC.RECONVERGENT B1 ;  /* 0x0000000000017941 */ /* 0x000fea0003800200 */
.L_x_223:
[----:B------:R-:W-:Y:S05]  /*3dd0*/  BRA `(.L_x_227) ;  /* 0x0000000000207947 */ /* 0x000fea0003800000 */
.L_x_222:
[----:B------:R-:W-:-:S04]  /*3de0*/  LOP3.LUT R3, R3, 0x80000000, R4, 0x48, !PT ;  /* 0x8000000003037812 */ /* 0x000fc800078e4804 */
[----:B------:R-:W-:Y:S01]  /*3df0*/  LOP3.LUT R3, R3, 0x7f800000, RZ, 0xfc, !PT ;  /* 0x7f80000003037812 */ /* 0x000fe200078efcff */
[----:B------:R-:W-:Y:S06]  /*3e00*/  BRA `(.L_x_227) ;  /* 0x0000000000147947 */ /* 0x000fec0003800000 */
.L_x_221:
[----:B------:R-:W-:Y:S01]  /*3e10*/  LOP3.LUT R3, R3, 0x80000000, R4, 0x48, !PT ;  /* 0x8000000003037812 */ /* 0x000fe200078e4804 */
[----:B------:R-:W-:Y:S06]  /*3e20*/  BRA `(.L_x_227) ;  /* 0x00000000000c7947 */ /* 0x000fec0003800000 */
.L_x_220:
[----:B------:R-:W0:Y:S01]  /*3e30*/  MUFU.RSQ R3, -QNAN ;  /* 0xffc0000000037908 */ /* 0x000e220000001400 */
[----:B------:R-:W-:Y:S05]  /*3e40*/  BRA `(.L_x_227) ;  /* 0x0000000000047947 */ /* 0x000fea0003800000 */
.L_x_219:
[----:B------:R-:W-:-:S07]  /*3e50*/  FADD.FTZ R3, R4, R3 ;  /* 0x0000000304037221 */ /* 0x000fce0000010000 */
.L_x_227:
[----:B------:R-:W-:Y:S05]  /*3e60*/  BSYNC.RECONVERGENT B0 ;  /* 0x0000000000007941 */ /* 0x000fea0003800200 */
.L_x_217:
[----:B------:R-:W-:Y:S01]  /*3e70*/  HFMA2 R21, -RZ, RZ, 0, 0 ;  /* 0x00000000ff157431 */ /* 0x000fe200000001ff */
[----:B------:R-:W-:-:S04]  /*3e80*/  MOV R20, R6 ;  /* 0x0000000600147202 */ /* 0x000fc80000000f00 */
[----:B0-----:R-:W-:Y:S05]  /*3e90*/  RET.REL.NODEC R20 `(_Z19calculateDoseKernelPKsPfPhiiifffffffffffffffiiiiiifffffffffffffffffPKfS4_S4_iiS4_S4_S4_iiS4_S4_S4_S4_iiiS4_iffi) ;  /* 0xffffffc014587950 */ /* 0x001fea0003c3ffff */
.L_x_228:
        /* <DEDUP_REMOVED lines=14> */
.L_x_233:


//--------------------- .nv.global.init           --------------------------
	.section	.nv.global.init,"aw",@progbits
.nv.global.init:
	.type		$str$2,@object
	.size		$str$2,($str$1 - $str$2)
$str$2:
        /*0000*/ 	.byte	0x20, 0x20, 0x64, 0x6f, 0x73, 0x65, 0x3d, 0x25, 0x2e, 0x38, 0x66, 0x20, 0x28, 0x73, 0x63, 0x61
        /*0010*/ 	.byte	0x6c, 0x65, 0x3d, 0x25, 0x2e, 0x32, 0x66, 0x29, 0x0a, 0x00
	.type		$str$1,@object
	.size		$str$1,($str - $str$1)
$str$1:
        /*001a*/ 	.byte	0x20, 0x20, 0x4f, 0x46, 0x3d, 0x25, 0x2e, 0x36, 0x66, 0x20, 0x54, 0x4d, 0x52, 0x3d, 0x25, 0x2e
        /*002a*/ 	.byte	0x36, 0x66, 0x20, 0x4f, 0x43, 0x52, 0x3d, 0x25, 0x2e, 0x36, 0x66, 0x20, 0x73, 0x61, 0x64, 0x46
        /*003a*/ 	.byte	0x61, 0x63, 0x74, 0x6f, 0x72, 0xc2, 0xb2, 0x3d, 0x25, 0x2e, 0x36, 0x66, 0x0a, 0x00
	.type		$str,@object
	.size		$str,(.L_0 - $str)
$str:
        /*0048*/ 	.byte	0x43, 0x55, 0x44, 0x41, 0x20, 0x4b, 0x65, 0x72, 0x6e, 0x65, 0x6c, 0x20, 0x5b, 0x25, 0x64, 0x2c
        /*0058*/ 	.byte	0x25, 0x64, 0x2c, 0x25, 0x64, 0x5d, 0x3a, 0x20, 0x64, 0x65, 0x70, 0x74, 0x68, 0x3d, 0x25, 0x2e
        /*0068*/ 	.byte	0x32, 0x66, 0x20, 0x6f, 0x66, 0x66, 0x41, 0x78, 0x69, 0x73, 0x3d, 0x25, 0x2e, 0x32, 0x66, 0x20
        /*0078*/ 	.byte	0x72, 0x61, 0x64, 0x69, 0x75, 0x73, 0x38, 0x30, 0x30, 0x3d, 0x25, 0x2e, 0x32, 0x66, 0x20, 0x73
        /*0088*/ 	.byte	0x61, 0x64, 0x3d, 0x25, 0x2e, 0x32, 0x66, 0x0a, 0x00
.L_0:


//--------------------- .nv.shared.reserved.0     --------------------------
	.section	.nv.shared.reserved.0,"aw",@nobits
	.weak		__nv_reservedSMEM_offset_0_alias
	.size		__nv_reservedSMEM_offset_0_alias, 0, 64
	.other		__nv_reservedSMEM_offset_0_alias,@"STO_CUDA_RESERVED_SHARED STV_DEFAULT"
__nv_reservedSMEM_offset_0_alias:
	.zero		0
	.zero		64


//--------------------- .nv.constant0._Z23interpolateVolumeKernelPfPKhiiii --------------------------
	.section	.nv.constant0._Z23interpolateVolumeKernelPfPKhiiii,"a",@progbits
	.sectionflags	@""
	.align	4
.nv.constant0._Z23interpolateVolumeKernelPfPKhiiii:
	.zero		928


//--------------------- .nv.constant0._Z34recalculateDoseWithThresholdKernelPKsPfPhiiifffffffffffffffiiiiiifffffffffffffffffPKfS4_S4_iiS4_S4_S4_iiS4_S4_S4_S4_iiiS4_ifffi --------------------------
	.section	.nv.constant0._Z34recalculateDoseWithThresholdKernelPKsPfPhiiifffffffffffffffiiiiiifffffffffffffffffPKfS4_S4_iiS4_S4_S4_iiS4_S4_S4_S4_iiiS4_ifffi,"a",@progbits
	.sectionflags	@""
	.align	4
.nv.constant0._Z34recalculateDoseWithThresholdKernelPKsPfPhiiifffffffffffffffiiiiiifffffffffffffffffPKfS4_S4_iiS4_S4_S4_iiS4_S4_S4_S4_iiiS4_ifffi:
	.zero		1228


//--------------------- .nv.constant0._Z19calculateDoseKernelPKsPfPhiiifffffffffffffffiiiiiifffffffffffffffffPKfS4_S4_iiS4_S4_S4_iiS4_S4_S4_S4_iiiS4_iffi --------------------------
	.section	.nv.constant0._Z19calculateDoseKernelPKsPfPhiiifffffffffffffffiiiiiifffffffffffffffffPKfS4_S4_iiS4_S4_S4_iiS4_S4_S4_S4_iiiS4_iffi,"a",@progbits
	.sectionflags	@""
	.align	4
.nv.constant0._Z19calculateDoseKernelPKsPfPhiiifffffffffffffffiiiiiifffffffffffffffffPKfS4_S4_iiS4_S4_S4_iiS4_S4_S4_S4_iiiS4_iffi:
	.zero		1224


//--------------------- SYMBOLS --------------------------

	.type		.nv.reservedSmem.offset0,@object
	.size		.nv.reservedSmem.offset0,0x4
	.type		vprintf,@function
